# CuTe-DSL kernel — source=cudnn_frontend_dsl family=gemm_amax
# config = {"ab_dtype": "Float4E2M1FN", "sf_vec": 32, "d_dtype": "Float8E4M3FN", "mma_mn": [128, 128], "cluster_mn": [2, 1]}


// ===== COMPILED SASS (sm_100a) =====

	.target	sm_100a

	.elftype	@"ET_EXEC"


//--------------------- .note.nv.tkinfo           --------------------------
	.section	.note.nv.tkinfo,"",@"SHT_NOTE"
	.sectionflags	@"SHF_NOTE_NV_TKINFO"
	.tkinfo
        /*0018*/ 	.word	0x00000081
        /*0030*/ 	.string	""
        /*0030*/ 	.string	"ptxas"
        /*0030*/ 	.string	"Cuda compilation tools, release 12.9, V12.9.83"
        /*0030*/ 	.string	"Build system must define TOOLS_VERSION_EXTENDED"
        /*0030*/ 	.string	"-O 3 -arch sm_100a "



//--------------------- .note.nv.cuver            --------------------------
	.section	.note.nv.cuver,"",@"SHT_NOTE"
	.sectionflags	@"SHF_NOTE_NV_CUVER"
        /*0018*/ 	.short	0x0001
        /*001a*/ 	.short	0x0064
        /*001c*/ 	.short	0x0001
        /*001e*/ 	.short	0x0000
        /*0020*/ 	.short	0x0001
        /*0022*/ 	.short	0x0000


//--------------------- .nv.info                  --------------------------
	.section	.nv.info,"",@"SHT_CUDA_INFO"
	.align	4


	//----- nvinfo : EIATTR_REGCOUNT
	.align		4
        /*0000*/ 	.byte	0x04, 0x2f
        /*0002*/ 	.short	(.L_4 - .L_3)
	.align		4
.L_3:
        /*0004*/ 	.word	index@(kernel_cutlass_kernel_cudnngemm_amaxdense_blockscaled_gemm_persistent_amaxSm100BlockScaledPersistentDenseGemmKernel_object_at__TiledMMA_ThrLayoutVMNK11110000_PermutationMNK____MMAAtom_Thr_0)
        /*0008*/ 	.word	0x0000003b


	//----- nvinfo : EIATTR_FRAME_SIZE
	.align		4
.L_4:
        /*000c*/ 	.byte	0x04, 0x11
        /*000e*/ 	.short	(.L_6 - .L_5)
	.align		4
.L_5:
        /*0010*/ 	.word	index@($__internal_2_$__cuda_sm10x_tcgen05_guardrail_trap_unallocated_columns_being_dealloced)
        /*0014*/ 	.word	0x00000000


	//----- nvinfo : EIATTR_FRAME_SIZE
	.align		4
.L_6:
        /*0018*/ 	.byte	0x04, 0x11
        /*001a*/ 	.short	(.L_8 - .L_7)
	.align		4
.L_7:
        /*001c*/ 	.word	index@($__internal_1_$__cuda_sm10x_tcgen05_guardrail_trap_phase_invalid_during_alloc)
        /*0020*/ 	.word	0x00000000


	//----- nvinfo : EIATTR_FRAME_SIZE
	.align		4
.L_8:
        /*0024*/ 	.byte	0x04, 0x11
        /*0026*/ 	.short	(.L_10 - .L_9)
	.align		4
.L_9:
        /*0028*/ 	.word	index@($__internal_0_$__cuda_sm10x_tcgen05_guardrail_trap_col_being_dealloced_not_returned_by_alloc)
        /*002c*/ 	.word	0x00000000


	//----- nvinfo : EIATTR_FRAME_SIZE
	.align		4
.L_10:
        /*0030*/ 	.byte	0x04, 0x11
        /*0032*/ 	.short	(.L_12 - .L_11)
	.align		4
.L_11:
        /*0034*/ 	.word	index@(kernel_cutlass_kernel_cudnngemm_amaxdense_blockscaled_gemm_persistent_amaxSm100BlockScaledPersistentDenseGemmKernel_object_at__TiledMMA_ThrLayoutVMNK11110000_PermutationMNK____MMAAtom_Thr_0)
        /*0038*/ 	.word	0x00000000


	//----- nvinfo : EIATTR_MIN_STACK_SIZE
	.align		4
.L_12:
        /*003c*/ 	.byte	0x04, 0x12
        /*003e*/ 	.short	(.L_14 - .L_13)
	.align		4
.L_13:
        /*0040*/ 	.word	index@(kernel_cutlass_kernel_cudnngemm_amaxdense_blockscaled_gemm_persistent_amaxSm100BlockScaledPersistentDenseGemmKernel_object_at__TiledMMA_ThrLayoutVMNK11110000_PermutationMNK____MMAAtom_Thr_0)
        /*0044*/ 	.word	0x00000000
.L_14:


//--------------------- .nv.info.kernel_cutlass_kernel_cudnngemm_amaxdense_blockscaled_gemm_persistent_amaxSm100BlockScaledPersistentDenseGemmKernel_object_at__TiledMMA_ThrLayoutVMNK11110000_PermutationMNK____MMAAtom_Thr_0 --------------------------
	.section	.nv.info.kernel_cutlass_kernel_cudnngemm_amaxdense_blockscaled_gemm_persistent_amaxSm100BlockScaledPersistentDenseGemmKernel_object_at__TiledMMA_ThrLayoutVMNK11110000_PermutationMNK____MMAAtom_Thr_0,"",@"SHT_CUDA_INFO"
	.sectionflags	@""
	.align	4


	//----- nvinfo : EIATTR_CUDA_API_VERSION
	.align		4
        /*0000*/ 	.byte	0x04, 0x37
        /*0002*/ 	.short	(.L_16 - .L_15)
.L_15:
        /*0004*/ 	.word	0x00000081


	//----- nvinfo : EIATTR_KPARAM_INFO
	.align		4
.L_16:
        /*0008*/ 	.byte	0x04, 0x17
        /*000a*/ 	.short	(.L_18 - .L_17)
.L_17:
        /*000c*/ 	.word	0x00000000
        /*0010*/ 	.short	0x000a
        /*0012*/ 	.short	0x02e0
        /*0014*/ 	.byte	0x00, 0xf0, 0x31, 0x00


	//----- nvinfo : EIATTR_KPARAM_INFO
	.align		4
.L_18:
        /*0018*/ 	.byte	0x04, 0x17
        /*001a*/ 	.short	(.L_20 - .L_19)
.L_19:
        /*001c*/ 	.word	0x00000000
        /*0020*/ 	.short	0x0009
        /*0022*/ 	.short	0x02d4
        /*0024*/ 	.byte	0x00, 0xf0, 0x31, 0x00


	//----- nvinfo : EIATTR_KPARAM_INFO
	.align		4
.L_20:
        /*0028*/ 	.byte	0x04, 0x17
        /*002a*/ 	.short	(.L_22 - .L_21)
.L_21:
        /*002c*/ 	.word	0x00000000
        /*0030*/ 	.short	0x0008
        /*0032*/ 	.short	0x02c8
        /*0034*/ 	.byte	0x00, 0xf0, 0x31, 0x00


	//----- nvinfo : EIATTR_KPARAM_INFO
	.align		4
.L_22:
        /*0038*/ 	.byte	0x04, 0x17
        /*003a*/ 	.short	(.L_24 - .L_23)
.L_23:
        /*003c*/ 	.word	0x00000000
        /*0040*/ 	.short	0x0007
        /*0042*/ 	.short	0x02c0
        /*0044*/ 	.byte	0x00, 0xf0, 0x21, 0x00


	//----- nvinfo : EIATTR_KPARAM_INFO
	.align		4
.L_24:
        /*0048*/ 	.byte	0x04, 0x17
        /*004a*/ 	.short	(.L_26 - .L_25)
.L_25:
        /*004c*/ 	.word	0x00000000
        /*0050*/ 	.short	0x0006
        /*0052*/ 	.short	0x0240
        /*0054*/ 	.byte	0x00, 0xf0, 0x01, 0x02


	//----- nvinfo : EIATTR_KPARAM_INFO
	.align		4
.L_26:
        /*0058*/ 	.byte	0x04, 0x17
        /*005a*/ 	.short	(.L_28 - .L_27)
.L_27:
        /*005c*/ 	.word	0x00000000
        /*0060*/ 	.short	0x0005
        /*0062*/ 	.short	0x01c0
        /*0064*/ 	.byte	0x00, 0xf0, 0x01, 0x02


	//----- nvinfo : EIATTR_KPARAM_INFO
	.align		4
.L_28:
        /*0068*/ 	.byte	0x04, 0x17
        /*006a*/ 	.short	(.L_30 - .L_29)
.L_29:
        /*006c*/ 	.word	0x00000000
        /*0070*/ 	.short	0x0004
        /*0072*/ 	.short	0x0140
        /*0074*/ 	.byte	0x00, 0xf0, 0x01, 0x02


	//----- nvinfo : EIATTR_KPARAM_INFO
	.align		4
.L_30:
        /*0078*/ 	.byte	0x04, 0x17
        /*007a*/ 	.short	(.L_32 - .L_31)
.L_31:
        /*007c*/ 	.word	0x00000000
        /*0080*/ 	.short	0x0003
        /*0082*/ 	.short	0x00c0
        /*0084*/ 	.byte	0x00, 0xf0, 0x01, 0x02


	//----- nvinfo : EIATTR_KPARAM_INFO
	.align		4
.L_32:
        /*0088*/ 	.byte	0x04, 0x17
        /*008a*/ 	.short	(.L_34 - .L_33)
.L_33:
        /*008c*/ 	.word	0x00000000
        /*0090*/ 	.short	0x0002
        /*0092*/ 	.short	0x0040
        /*0094*/ 	.byte	0x00, 0xf0, 0x01, 0x02


	//----- nvinfo : EIATTR_KPARAM_INFO
	.align		4
.L_34:
        /*0098*/ 	.byte	0x04, 0x17
        /*009a*/ 	.short	(.L_36 - .L_35)
.L_35:
        /*009c*/ 	.word	0x00000000
        /*00a0*/ 	.short	0x0001
        /*00a2*/ 	.short	0x000c
        /*00a4*/ 	.byte	0x00, 0xf0, 0x31, 0x00


	//----- nvinfo : EIATTR_KPARAM_INFO
	.align		4
.L_36:
        /*00a8*/ 	.byte	0x04, 0x17
        /*00aa*/ 	.short	(.L_38 - .L_37)
.L_37:
        /*00ac*/ 	.word	0x00000000
        /*00b0*/ 	.short	0x0000
        /*00b2*/ 	.short	0x0000
        /*00b4*/ 	.byte	0x00, 0xf0, 0x31, 0x00


	//----- nvinfo : EIATTR_AT_ENTRY_FRAGMENTS
	.align		4
.L_38:
        /*00b8*/ 	.byte	0x04, 0x4f
        /*00ba*/ 	.short	(.L_40 - .L_39)


	//   ....[0]....
.L_39:
        /*00bc*/ 	.word	0x00000004


	//----- nvinfo : EIATTR_RESERVED_SMEM_USED
	.align		4
.L_40:
        /*00c0*/ 	.byte	0x01, 0x41
	.zero		2


	//----- nvinfo : EIATTR_SPARSE_MMA_MASK
	.align		4
        /*00c4*/ 	.byte	0x03, 0x50
        /*00c6*/ 	.short	0x0000


	//----- nvinfo : EIATTR_TCGEN05_1CTA_USED
	.align		4
        /*00c8*/ 	.byte	0x01, 0x51
	.zero		2


	//----- nvinfo : EIATTR_MAXREG_COUNT
	.align		4
        /*00cc*/ 	.byte	0x03, 0x1b
        /*00ce*/ 	.short	0x00ff


	//----- nvinfo : EIATTR_NUM_BARRIERS
	.align		4
        /*00d0*/ 	.byte	0x02, 0x4c
        /*00d2*/ 	.byte	0x04
	.zero		1


	//----- nvinfo : EIATTR_INT_WARP_WIDE_INSTR_OFFSETS
	.align		4
        /*00d4*/ 	.byte	0x04, 0x31
        /*00d6*/ 	.short	(.L_42 - .L_41)


	//   ....[0]....
.L_41:
        /*00d8*/ 	.word	0x00003e70


	//   ....[1]....
        /*00dc*/ 	.word	0x00003eb0


	//----- nvinfo : EIATTR_COOP_GROUP_MASK_REGIDS
	.align		4
.L_42:
        /*00e0*/ 	.byte	0x04, 0x29
        /*00e2*/ 	.short	(.L_44 - .L_43)


	//   ....[0]....
.L_43:
        /*00e4*/ 	.word	0xffffffff


	//   ....[1]....
        /*00e8*/ 	.word	0xffffffff


	//   ....[2]....
        /*00ec*/ 	.word	0xffffffff


	//   ....[3]....
        /*00f0*/ 	.word	0xffffffff


	//   ....[4]....
        /*00f4*/ 	.word	0xffffffff


	//   ....[5]....
        /*00f8*/ 	.word	0xffffffff


	//   ....[6]....
        /*00fc*/ 	.word	0xffffffff


	//   ....[7]....
        /*0100*/ 	.word	0xffffffff


	//----- nvinfo : EIATTR_COOP_GROUP_INSTR_OFFSETS
	.align		4
.L_44:
        /*0104*/ 	.byte	0x04, 0x28
        /*0106*/ 	.short	(.L_46 - .L_45)


	//   ....[0]....
.L_45:
        /*0108*/ 	.word	0x00000400


	//   ....[1]....
        /*010c*/ 	.word	0x000005b0


	//   ....[2]....
        /*0110*/ 	.word	0x00000650


	//   ....[3]....
        /*0114*/ 	.word	0x00001d30


	//   ....[4]....
        /*0118*/ 	.word	0x00001ff0


	//   ....[5]....
        /*011c*/ 	.word	0x000039d0


	//   ....[6]....
        /*0120*/ 	.word	0x00003d90


	//   ....[7]....
        /*0124*/ 	.word	0x00003f60


	//----- nvinfo : EIATTR_VRC_CTA_INIT_COUNT
	.align		4
.L_46:
        /*0128*/ 	.byte	0x02, 0x4a
        /*012a*/ 	.byte	0x80
	.zero		1


	//----- nvinfo : EIATTR_MBARRIER_INSTR_OFFSETS
	.align		4
        /*012c*/ 	.byte	0x04, 0x39
        /*012e*/ 	.short	(.L_48 - .L_47)


	//   ....[0]....
.L_47:
        /*0130*/ 	.word	0x000002f0
        /*0134*/ 	.word	0x000000ff
        /*0138*/ 	.word	0x00000000
        /*013c*/ 	.short	0x0100
        /*013e*/ 	.byte	0x05
	.zero		1


	//   ....[1]....
        /*0140*/ 	.word	0x00000300
        /*0144*/ 	.word	0x000000ff
        /*0148*/ 	.word	0x00000008
        /*014c*/ 	.short	0x0100
        /*014e*/ 	.byte	0x05
	.zero		1


	//   ....[2]....
        /*0150*/ 	.word	0x00000310
        /*0154*/ 	.word	0x000000ff
        /*0158*/ 	.word	0x00000010
        /*015c*/ 	.short	0x0100
        /*015e*/ 	.byte	0x05
	.zero		1


	//   ....[3]....
        /*0160*/ 	.word	0x00000320
        /*0164*/ 	.word	0x000000ff
        /*0168*/ 	.word	0x00000018
        /*016c*/ 	.short	0x0100
        /*016e*/ 	.byte	0x05
	.zero		1


	//   ....[4]....
        /*0170*/ 	.word	0x00000330
        /*0174*/ 	.word	0x000000ff
        /*0178*/ 	.word	0x00000020
        /*017c*/ 	.short	0x0100
        /*017e*/ 	.byte	0x05
	.zero		1


	//   ....[5]....
        /*0180*/ 	.word	0x00000340
        /*0184*/ 	.word	0x000000ff
        /*0188*/ 	.word	0x00000028
        /*018c*/ 	.short	0x0100
        /*018e*/ 	.byte	0x05
	.zero		1


	//   ....[6]....
        /*0190*/ 	.word	0x00000350
        /*0194*/ 	.word	0x000000ff
        /*0198*/ 	.word	0x00000030
        /*019c*/ 	.short	0x0100
        /*019e*/ 	.byte	0x05
	.zero		1


	//   ....[7]....
        /*01a0*/ 	.word	0x00000360
        /*01a4*/ 	.word	0x000000ff
        /*01a8*/ 	.word	0x00000038
        /*01ac*/ 	.short	0x0100
        /*01ae*/ 	.byte	0x05
	.zero		1


	//   ....[8]....
        /*01b0*/ 	.word	0x00000370
        /*01b4*/ 	.word	0x000000ff
        /*01b8*/ 	.word	0x00000040
        /*01bc*/ 	.short	0x0100
        /*01be*/ 	.byte	0x05
	.zero		1


	//   ....[9]....
        /*01c0*/ 	.word	0x00000380
        /*01c4*/ 	.word	0x000000ff
        /*01c8*/ 	.word	0x00000048
        /*01cc*/ 	.short	0x0100
        /*01ce*/ 	.byte	0x05
	.zero		1


	//   ....[10]....
        /*01d0*/ 	.word	0x00000390
        /*01d4*/ 	.word	0x000000ff
        /*01d8*/ 	.word	0x00000050
        /*01dc*/ 	.short	0x0100
        /*01de*/ 	.byte	0x05
	.zero		1


	//   ....[11]....
        /*01e0*/ 	.word	0x000003a0
        /*01e4*/ 	.word	0x000000ff
        /*01e8*/ 	.word	0x00000058
        /*01ec*/ 	.short	0x0100
        /*01ee*/ 	.byte	0x05
	.zero		1


	//   ....[12]....
        /*01f0*/ 	.word	0x00000520
        /*01f4*/ 	.word	0x000000ff
        /*01f8*/ 	.word	0x00000060
        /*01fc*/ 	.short	0x0100
        /*01fe*/ 	.byte	0x06
	.zero		1


	//   ....[13]....
        /*0200*/ 	.word	0x00000530
        /*0204*/ 	.word	0x000000ff
        /*0208*/ 	.word	0x00000068
        /*020c*/ 	.short	0x0100
        /*020e*/ 	.byte	0x06
	.zero		1


	//   ....[14]....
        /*0210*/ 	.word	0x00000540
        /*0214*/ 	.word	0x000000ff
        /*0218*/ 	.word	0x00000070
        /*021c*/ 	.short	0x0100
        /*021e*/ 	.byte	0x06
	.zero		1


	//   ....[15]....
        /*0220*/ 	.word	0x00000550
        /*0224*/ 	.word	0x000000ff
        /*0228*/ 	.word	0x00000078
        /*022c*/ 	.short	0x0100
        /*022e*/ 	.byte	0x06
	.zero		1


	//   ....[16]....
        /*0230*/ 	.word	0x00000a60
        /*0234*/ 	.word	0x000000ff
        /*0238*/ 	.word	0x00000030
        /*023c*/ 	.short	0x010a
        /*023e*/ 	.byte	0x06
	.zero		1


	//   ....[17]....
        /*0240*/ 	.word	0x00000c90
        /*0244*/ 	.word	0x000000ff
        /*0248*/ 	.word	0x00000030
        /*024c*/ 	.short	0x010a
        /*024e*/ 	.byte	0x19
	.zero		1


	//   ....[18]....
        /*0250*/ 	.word	0x00000de0
        /*0254*/ 	.word	0x000000ff
        /*0258*/ 	.word	0x00000030
        /*025c*/ 	.short	0x010a
        /*025e*/ 	.byte	0x21
	.zero		1


	//   ....[19]....
        /*0260*/ 	.word	0x00001160
        /*0264*/ 	.word	0x000000ff
        /*0268*/ 	.word	0x00000030
        /*026c*/ 	.short	0x010a
        /*026e*/ 	.byte	0x04
	.zero		1


	//   ....[20]....
        /*0270*/ 	.word	0x00001740
        /*0274*/ 	.word	0x000000ff
        /*0278*/ 	.word	0x00000000
        /*027c*/ 	.short	0x010a
        /*027e*/ 	.byte	0x12
	.zero		1


	//   ....[21]....
        /*0280*/ 	.word	0x00001760
        /*0284*/ 	.word	0x000000ff
        /*0288*/ 	.word	0x00000070
        /*028c*/ 	.short	0x010a
        /*028e*/ 	.byte	0x11
	.zero		1


	//   ....[22]....
        /*0290*/ 	.word	0x000019b0
        /*0294*/ 	.word	0x000000ff
        /*0298*/ 	.word	0x00000000
        /*029c*/ 	.short	0x010a
        /*029e*/ 	.byte	0x10
	.zero		1


	//   ....[23]....
        /*02a0*/ 	.word	0x00001b10
        /*02a4*/ 	.word	0x000000ff
        /*02a8*/ 	.word	0x00000000
        /*02ac*/ 	.short	0x010a
        /*02ae*/ 	.byte	0x1a
	.zero		1


	//   ....[24]....
        /*02b0*/ 	.word	0x00001cc0
        /*02b4*/ 	.word	0x00000002
        /*02b8*/ 	.word	0x00000070
        /*02bc*/ 	.short	0x010a
        /*02be*/ 	.byte	0xff
	.zero		1


	//   ....[25]....
        /*02c0*/ 	.word	0x00002620
        /*02c4*/ 	.word	0x00000002
        /*02c8*/ 	.word	0x00000060
        /*02cc*/ 	.short	0x010a
        /*02ce*/ 	.byte	0xff
	.zero		1


	//   ....[26]....
        /*02d0*/ 	.word	0x00003bf0
        /*02d4*/ 	.word	0x00000002
        /*02d8*/ 	.word	0x00000070
        /*02dc*/ 	.short	0x0101
        /*02de*/ 	.byte	0xff
	.zero		1


	//   ....[27]....
        /*02e0*/ 	.word	0x00003fc0
        /*02e4*/ 	.word	0x00000002
        /*02e8*/ 	.word	0x00000030
        /*02ec*/ 	.short	0x010a
        /*02ee*/ 	.byte	0xff
	.zero		1


	//   ....[28]....
        /*02f0*/ 	.word	0x00004040
        /*02f4*/ 	.word	0x00000002
        /*02f8*/ 	.word	0x00000030
        /*02fc*/ 	.short	0x010a
        /*02fe*/ 	.byte	0xff
	.zero		1


	//   ....[29]....
        /*0300*/ 	.word	0x000040c0
        /*0304*/ 	.word	0x00000002
        /*0308*/ 	.word	0x00000070
        /*030c*/ 	.short	0x010a
        /*030e*/ 	.byte	0xff
	.zero		1


	//   ....[30]....
        /*0310*/ 	.word	0x00004140
        /*0314*/ 	.word	0x00000002
        /*0318*/ 	.word	0x00000000
        /*031c*/ 	.short	0x010a
        /*031e*/ 	.byte	0xff
	.zero		1


	//   ....[31]....
        /*0320*/ 	.word	0x000041a0
        /*0324*/ 	.word	0x00000002
        /*0328*/ 	.word	0x00000070
        /*032c*/ 	.short	0x010a
        /*032e*/ 	.byte	0xff
	.zero		1


	//   ....[32]....
        /*0330*/ 	.word	0x00004200
        /*0334*/ 	.word	0x00000002
        /*0338*/ 	.word	0x00000060
        /*033c*/ 	.short	0x010a
        /*033e*/ 	.byte	0xff
	.zero		1


	//----- nvinfo : EIATTR_NUM_MBARRIERS
	.align		4
.L_48:
        /*0340*/ 	.byte	0x03, 0x38
        /*0342*/ 	.short	0x0010


	//----- nvinfo : EIATTR_EXIT_INSTR_OFFSETS
	.align		4
        /*0344*/ 	.byte	0x04, 0x1c
        /*0346*/ 	.short	(.L_50 - .L_49)


	//   ....[0]....
.L_49:
        /*0348*/ 	.word	0x00001cf0


	//   ....[1]....
        /*034c*/ 	.word	0x00003f80


	//----- nvinfo : EIATTR_REQNTID
	.align		4
.L_50:
        /*0350*/ 	.byte	0x04, 0x10
        /*0352*/ 	.short	(.L_52 - .L_51)
.L_51:
        /*0354*/ 	.word	0x000000c0
        /*0358*/ 	.word	0x00000001
        /*035c*/ 	.word	0x00000001


	//----- nvinfo : EIATTR_CRS_STACK_SIZE
	.align		4
.L_52:
        /*0360*/ 	.byte	0x04, 0x1e
        /*0362*/ 	.short	(.L_54 - .L_53)
.L_53:
        /*0364*/ 	.word	0x00000000


	//----- nvinfo : EIATTR_CBANK_PARAM_SIZE
	.align		4
.L_54:
        /*0368*/ 	.byte	0x03, 0x19
        /*036a*/ 	.short	0x02ec


	//----- nvinfo : EIATTR_PARAM_CBANK
	.align		4
        /*036c*/ 	.byte	0x04, 0x0a
        /*036e*/ 	.short	(.L_56 - .L_55)
	.align		4
.L_55:
        /*0370*/ 	.word	index@(.nv.constant0.kernel_cutlass_kernel_cudnngemm_amaxdense_blockscaled_gemm_persistent_amaxSm100BlockScaledPersistentDenseGemmKernel_object_at__TiledMMA_ThrLayoutVMNK11110000_PermutationMNK____MMAAtom_Thr_0)
        /*0374*/ 	.short	0x0380
        /*0376*/ 	.short	0x02ec


	//----- nvinfo : EIATTR_SW_WAR
	.align		4
.L_56:
        /*0378*/ 	.byte	0x04, 0x36
        /*037a*/ 	.short	(.L_58 - .L_57)
.L_57:
        /*037c*/ 	.word	0x00000008
.L_58:


//--------------------- .nv.compat                --------------------------
	.section	.nv.compat,"",@"SHT_CUDA_COMPAT_INFO"
	.align	4
        /*0000*/ 	.byte	0x02, 0x02, 0x02, 0x00, 0x02, 0x05, 0x05, 0x00, 0x02, 0x03, 0x01, 0x00, 0x02, 0x06, 0x01, 0x00


//--------------------- .nv.callgraph             --------------------------
	.section	.nv.callgraph,"",@"SHT_CUDA_CALLGRAPH"
	.align	4
	.sectionentsize	8
	.align		4
        /*0000*/ 	.word	0x00000000
	.align		4
        /*0004*/ 	.word	0xffffffff
	.align		4
        /*0008*/ 	.word	0x00000000
	.align		4
        /*000c*/ 	.word	0xfffffffe
	.align		4
        /*0010*/ 	.word	0x00000000
	.align		4
        /*0014*/ 	.word	0xfffffffd
	.align		4
        /*0018*/ 	.word	0x00000000
	.align		4
        /*001c*/ 	.word	0xfffffffc


//--------------------- .text.kernel_cutlass_kernel_cudnngemm_amaxdense_blockscaled_gemm_persistent_amaxSm100BlockScaledPersistentDenseGemmKernel_object_at__TiledMMA_ThrLayoutVMNK11110000_PermutationMNK____MMAAtom_Thr_0 --------------------------
	.section	.text.kernel_cutlass_kernel_cudnngemm_amaxdense_blockscaled_gemm_persistent_amaxSm100BlockScaledPersistentDenseGemmKernel_object_at__TiledMMA_ThrLayoutVMNK11110000_PermutationMNK____MMAAtom_Thr_0,"ax",@progbits
	.align	128
        .global         kernel_cutlass_kernel_cudnngemm_amaxdense_blockscaled_gemm_persistent_amaxSm100BlockScaledPersistentDenseGemmKernel_object_at__TiledMMA_ThrLayoutVMNK11110000_PermutationMNK____MMAAtom_Thr_0
        .type           kernel_cutlass_kernel_cudnngemm_amaxdense_blockscaled_gemm_persistent_amaxSm100BlockScaledPersistentDenseGemmKernel_object_at__TiledMMA_ThrLayoutVMNK11110000_PermutationMNK____MMAAtom_Thr_0,@function
        .size           kernel_cutlass_kernel_cudnngemm_amaxdense_blockscaled_gemm_persistent_amaxSm100BlockScaledPersistentDenseGemmKernel_object_at__TiledMMA_ThrLayoutVMNK11110000_PermutationMNK____MMAAtom_Thr_0,(.L_x_64 - kernel_cutlass_kernel_cudnngemm_amaxdense_blockscaled_gemm_persistent_amaxSm100BlockScaledPersistentDenseGemmKernel_object_at__TiledMMA_ThrLayoutVMNK11110000_PermutationMNK____MMAAtom_Thr_0)
        .other          kernel_cutlass_kernel_cudnngemm_amaxdense_blockscaled_gemm_persistent_amaxSm100BlockScaledPersistentDenseGemmKernel_object_at__TiledMMA_ThrLayoutVMNK11110000_PermutationMNK____MMAAtom_Thr_0,@"STO_CUDA_ENTRY STV_DEFAULT"
kernel_cutlass_kernel_cudnngemm_amaxdense_blockscaled_gemm_persistent_amaxSm100BlockScaledPersistentDenseGemmKernel_object_at__TiledMMA_ThrLayoutVMNK11110000_PermutationMNK____MMAAtom_Thr_0:
.text.kernel_cutlass_kernel_cudnngemm_amaxdense_blockscaled_gemm_persistent_amaxSm100BlockScaledPersistentDenseGemmKernel_object_at__TiledMMA_ThrLayoutVMNK11110000_PermutationMNK____MMAAtom_Thr_0:
[----:B------:R-:W1:Y:S01]  /*0000*/  LDC R1, c[0x0][0x37c] ;  /* 0x0000df00ff017b82 */ /* 0x000e620000000800 */
[----:B------:R-:W2:Y:S07]  /*0010*/  S2R R0, SR_TID.X ;  /* 0x0000000000007919 */ /* 0x000eae0000002100 */
[----:B------:R-:W3:Y:S01]  /*0020*/  S2UR UR12, SR_CgaCtaId ;  /* 0x00000000000c79c3 */ /* 0x000ee20000008800 */
[----:B------:R-:W4:Y:S01]  /*0030*/  LDCU.U8 UR7, c[0x0][0x382] ;  /* 0x00007040ff0777ac */ /* 0x000f220008000000 */
[----:B------:R-:W5:Y:S01]  /*0040*/  LDCU.U8 UR4, c[0x0][0x381] ;  /* 0x00007020ff0477ac */ /* 0x000f620008000000 */
[----:B------:R-:W2:Y:S01]  /*0050*/  LDCU UR5, c[0x0][0x36c] ;  /* 0x00006d80ff0577ac */ /* 0x000ea20008000800 */
[----:B----4-:R-:W-:-:S02]  /*0060*/  ULOP3.LUT UR7, UR7, 0x1, URZ, 0xc0, !UPT ;  /* 0x0000000107077892 */ /* 0x010fc4000f8ec0ff */
[----:B-----5:R-:W-:Y:S02]  /*0070*/  ULOP3.LUT UR4, UR4, 0x1, URZ, 0xc0, !UPT ;  /* 0x0000000104047892 */ /* 0x020fe4000f8ec0ff */
[----:B---3--:R-:W-:Y:S02]  /*0080*/  ULEA.HI UR6, UR12, UR12, URZ, 0x1 ;  /* 0x0000000c0c067291 */ /* 0x008fe4000f8f08ff */
[----:B--2---:R-:W-:Y:S02]  /*0090*/  UISETP.EQ.U32.AND UP4, UPT, UR5, 0x1, UPT ;  /* 0x000000010500788c */ /* 0x004fe4000bf82070 */
[----:B------:R-:W-:Y:S01]  /*00a0*/  ULOP3.LUT UR6, UR6, 0xfffffffe, URZ, 0xc0, !UPT ;  /* 0xfffffffe06067892 */ /* 0x000fe2000f8ec0ff */
[----:B------:R-:W-:Y:S01]  /*00b0*/  SHF.R.U32.HI R7, RZ, 0x5, R0 ;  /* 0x00000005ff077819 */ /* 0x000fe20000011600 */
[----:B------:R-:W-:Y:S02]  /*00c0*/  UISETP.NE.U32.AND UP6, UPT, UR7, 0x1, UPT ;  /* 0x000000010700788c */ /* 0x000fe4000bfc5070 */
[----:B------:R-:W-:Y:S01]  /*00d0*/  UIADD3 UR28, UPT, UPT, -UR6, UR12, URZ ;  /* 0x0000000c061c7290 */ /* 0x000fe2000fffe1ff */
[C---:B------:R-:W-:Y:S01]  /*00e0*/  ISETP.NE.AND P1, PT, R7.reuse, 0x5, PT ;  /* 0x000000050700780c */ /* 0x040fe20003f25270 */
[----:B------:R-:W-:Y:S01]  /*00f0*/  UISETP.NE.U32.AND UP5, UPT, UR4, 0x1, UPT ;  /* 0x000000010400788c */ /* 0x000fe2000bfa5070 */
[----:B------:R-:W-:-:S11]  /*0100*/  ISETP.NE.AND P0, PT, R7, RZ, PT ;  /* 0x000000ff0700720c */ /* 0x000fd60003f05270 */
[----:B-1----:R-:W-:Y:S05]  /*0110*/  @P1 BRA `(.L_x_0) ;  /* 0x0000000000441947 */ /* 0x002fea0003800000 */
[----:B------:R-:W1:Y:S02]  /*0120*/  LDCU.64 UR4, c[0x0][0x348] ;  /* 0x00006900ff0477ac */ /* 0x000e640008000a00 */
[----:B-1----:R-:W-:Y:S02]  /*0130*/  UIADD3 UR14, UP0, UPT, UR4, 0x40, URZ ;  /* 0x00000040040e7890 */ /* 0x002fe4000ff1e0ff */
[----:B------:R-:W-:Y:S02]  /*0140*/  UIADD3 UR10, UP3, UPT, UR4, 0xc0, URZ ;  /* 0x000000c0040a7890 */ /* 0x000fe4000ff7e0ff */
[----:B------:R-:W-:Y:S02]  /*0150*/  UIADD3 UR8, UP2, UPT, UR4, 0x140, URZ ;  /* 0x0000014004087890 */ /* 0x000fe4000ff5e0ff */
[----:B------:R-:W-:Y:S02]  /*0160*/  UIADD3 UR6, UP1, UPT, UR4, 0x1c0, URZ ;  /* 0x000001c004067890 */ /* 0x000fe4000ff3e0ff */
[----:B------:R-:W-:-:S02]  /*0170*/  UIADD3.X UR15, UPT, UPT, URZ, UR5, URZ, UP0, !UPT ;  /* 0x00000005ff0f7290 */ /* 0x000fc400087fe4ff */
[----:B------:R-:W-:Y:S02]  /*0180*/  UIADD3 UR4, UP0, UPT, UR4, 0x240, URZ ;  /* 0x0000024004047890 */ /* 0x000fe4000ff1e0ff */
[----:B------:R-:W-:Y:S02]  /*0190*/  UIADD3.X UR11, UPT, UPT, URZ, UR5, URZ, UP3, !UPT ;  /* 0x00000005ff0b7290 */ /* 0x000fe40009ffe4ff */
[----:B------:R-:W-:Y:S02]  /*01a0*/  UIADD3.X UR9, UPT, UPT, URZ, UR5, URZ, UP2, !UPT ;  /* 0x00000005ff097290 */ /* 0x000fe400097fe4ff */
[----:B------:R-:W-:Y:S01]  /*01b0*/  UIADD3.X UR7, UPT, UPT, URZ, UR5, URZ, UP1, !UPT ;  /* 0x00000005ff077290 */ /* 0x000fe20008ffe4ff */
[----:B------:R1:W-:Y:S01]  /*01c0*/  UTMACCTL.PF [UR14] ;  /* 0x000000000e0079b9 */ /* 0x0003e20008040000 */
[----:B------:R-:W-:-:S03]  /*01d0*/  UIADD3.X UR5, UPT, UPT, URZ, UR5, URZ, UP0, !UPT ;  /* 0x00000005ff057290 */ /* 0x000fc600087fe4ff */
[----:B------:R1:W-:Y:S02]  /*01e0*/  UTMACCTL.PF [UR10] ;  /* 0x000000000a0079b9 */ /* 0x0003e40008040000 */
[----:B------:R1:W-:Y:S02]  /*01f0*/  UTMACCTL.PF [UR8] ;  /* 0x00000000080079b9 */ /* 0x0003e40008040000 */
[----:B------:R1:W-:Y:S02]  /*0200*/  UTMACCTL.PF [UR6] ;  /* 0x00000000060079b9 */ /* 0x0003e40008040000 */
[----:B------:R1:W-:Y:S02]  /*0210*/  UTMACCTL.PF [UR4] ;  /* 0x00000000040079b9 */ /* 0x0003e40008040000 */
[----:B-1----:R-:W-:Y:S01]  /*0220*/  NOP ;  /* 0x0000000000007918 */ /* 0x002fe20000000000 */
.L_x_0:
[----:B------:R-:W-:Y:S05]  /*0230*/  @P0 BRA `(.L_x_1) ;  /* 0x0000000000600947 */ /* 0x000fea0003800000 */
[----:B------:R-:W-:Y:S01]  /*0240*/  UMOV UR5, 0x400 ;  /* 0x0000040000057882 */ /* 0x000fe20000000000 */
[----:B------:R-:W-:Y:S01]  /*0250*/  UMOV UR6, 0x1 ;  /* 0x0000000100067882 */ /* 0x000fe20000000000 */
[----:B------:R-:W-:Y:S02]  /*0260*/  ULEA UR5, UR12, UR5, 0x18 ;  /* 0x000000050c057291 */ /* 0x000fe4000f8ec0ff */
[----:B------:R-:W-:-:S04]  /*0270*/  UIADD3 UR6, UPT, UPT, -UR6, 0x100000, URZ ;  /* 0x0010000006067890 */ /* 0x000fc8000fffe1ff */
[----:B------:R-:W-:Y:S02]  /*0280*/  USHF.L.U32 UR7, UR6, 0xb, URZ ;  /* 0x0000000b06077899 */ /* 0x000fe400080006ff */
[----:B------:R-:W-:Y:S01]  /*0290*/  USHF.L.U32 UR6, UR6, 0x1, URZ ;  /* 0x0000000106067899 */ /* 0x000fe200080006ff */
[----:B------:R-:W-:Y:S02]  /*02a0*/  UMOV UR4, 0x2 ;  /* 0x0000000200047882 */ /* 0x000fe40000000000 */
[----:B------:R-:W-:-:S04]  /*02b0*/  UIADD3 UR8, UPT, UPT, -UR4, 0x100000, URZ ;  /* 0x0010000004087890 */ /* 0x000fc8000fffe1ff */
[----:B------:R-:W-:Y:S02]  /*02c0*/  USHF.L.U32 UR9, UR8, 0xb, URZ ;  /* 0x0000000b08097899 */ /* 0x000fe400080006ff */
[----:B------:R-:W-:Y:S01]  /*02d0*/  USHF.L.U32 UR8, UR8, 0x1, URZ ;  /* 0x0000000108087899 */ /* 0x000fe200080006ff */
[----:B------:R-:W1:Y:S02]  /*02e0*/  FENCE.VIEW.ASYNC.S ;  /* 0x00000000000073c6 */ /* 0x000e640000000000 */
[----:B-1----:R1:W2:Y:S01]  /*02f0*/  SYNCS.EXCH.64 URZ, [UR5], UR6 ;  /* 0x0000000605ff75b2 */ /* 0x0022a20008000100 */
[----:B------:R1:W3:Y:S01]  /*0300*/  SYNCS.EXCH.64 URZ, [UR5+0x8], UR6 ;  /* 0x0000080605ff75b2 */ /* 0x0002e20008000100 */
[----:B------:R1:W4:Y:S01]  /*0310*/  SYNCS.EXCH.64 URZ, [UR5+0x10], UR6 ;  /* 0x0000100605ff75b2 */ /* 0x0003220008000100 */
[----:B------:R1:W5:Y:S01]  /*0320*/  SYNCS.EXCH.64 URZ, [UR5+0x18], UR6 ;  /* 0x0000180605ff75b2 */ /* 0x0003620008000100 */
[----:B------:R1:W1:Y:S01]  /*0330*/  SYNCS.EXCH.64 URZ, [UR5+0x20], UR6 ;  /* 0x0000200605ff75b2 */ /* 0x0002620008000100 */
[----:B------:R1:W1:Y:S04]  /*0340*/  SYNCS.EXCH.64 URZ, [UR5+0x28], UR6 ;  /* 0x0000280605ff75b2 */ /* 0x0002680008000100 */
[----:B------:R1:W1:Y:S01]  /*0350*/  SYNCS.EXCH.64 URZ, [UR5+0x30], UR8 ;  /* 0x0000300805ff75b2 */ /* 0x0002620008000100 */
[----:B------:R1:W1:Y:S01]  /*0360*/  SYNCS.EXCH.64 URZ, [UR5+0x38], UR8 ;  /* 0x0000380805ff75b2 */ /* 0x0002620008000100 */
[----:B------:R1:W1:Y:S01]  /*0370*/  SYNCS.EXCH.64 URZ, [UR5+0x40], UR8 ;  /* 0x0000400805ff75b2 */ /* 0x0002620008000100 */
[----:B------:R1:W1:Y:S01]  /*0380*/  SYNCS.EXCH.64 URZ, [UR5+0x48], UR8 ;  /* 0x0000480805ff75b2 */ /* 0x0002620008000100 */
[----:B------:R1:W1:Y:S01]  /*0390*/  SYNCS.EXCH.64 URZ, [UR5+0x50], UR8 ;  /* 0x0000500805ff75b2 */ /* 0x0002620008000100 */
[----:B------:R1:W1:Y:S01]  /*03a0*/  SYNCS.EXCH.64 URZ, [UR5+0x58], UR8 ;  /* 0x0000580805ff75b2 */ /* 0x0002620008000100 */
[----:B------:R-:W-:Y:S01]  /*03b0*/  NOP ;  /* 0x0000000000007918 */ /* 0x000fe20000000000 */
.L_x_1:
[----:B------:R-:W-:Y:S01]  /*03c0*/  NOP ;  /* 0x0000000000007918 */ /* 0x000fe20000000000 */
[----:B------:R-:W-:Y:S05]  /*03d0*/  BRA.U !UP4, `(.L_x_2) ;  /* 0x000000010c087547 */ /* 0x000fea000b800000 */
[----:B-12345:R-:W-:Y:S01]  /*03e0*/  UCGABAR_ARV ;  /* 0x00000000000079c7 */ /* 0x03efe20008000000 */
[----:B------:R-:W-:Y:S05]  /*03f0*/  BRA `(.L_x_3) ;  /* 0x0000000000047947 */ /* 0x000fea0003800000 */
.L_x_2:
[----:B-12345:R-:W-:Y:S01]  /*0400*/  NOP ;  /* 0x0000000000007918 */ /* 0x03efe20000000000 */
.L_x_3:
[----:B------:R-:W-:Y:S05]  /*0410*/  BRA.U !UP4, `(.L_x_4) ;  /* 0x000000010c0c7547 */ /* 0x000fea000b800000 */
[----:B------:R-:W-:Y:S01]  /*0420*/  UCGABAR_WAIT ;  /* 0x0000000000007dc7 */ /* 0x000fe20008000000 */
[----:B------:R-:W-:Y:S01]  /*0430*/  CCTL.IVALL ;  /* 0x00000000ff00798f */ /* 0x000fe20002000000 */
[----:B------:R-:W-:Y:S05]  /*0440*/  BRA `(.L_x_5) ;  /* 0x0000000000047947 */ /* 0x000fea0003800000 */
.L_x_4:
[----:B------:R-:W-:Y:S06]  /*0450*/  BAR.SYNC.DEFER_BLOCKING 0x0 ;  /* 0x0000000000007b1d */ /* 0x000fec0000010000 */
.L_x_5:
[----:B------:R-:W-:Y:S05]  /*0460*/  @P0 BRA `(.L_x_6) ;  /* 0x0000000000400947 */ /* 0x000fea0003800000 */
[----:B------:R-:W-:Y:S01]  /*0470*/  UMOV UR6, 0x400 ;  /* 0x0000040000067882 */ /* 0x000fe20000000000 */
[----:B------:R-:W-:Y:S01]  /*0480*/  UMOV UR5, 0x1 ;  /* 0x0000000100057882 */ /* 0x000fe20000000000 */
[----:B------:R-:W-:Y:S01]  /*0490*/  UMOV UR4, 0x4 ;  /* 0x0000000400047882 */ /* 0x000fe20000000000 */
[----:B------:R-:W-:Y:S02]  /*04a0*/  ULEA UR6, UR12, UR6, 0x18 ;  /* 0x000000060c067291 */ /* 0x000fe4000f8ec0ff */
[----:B------:R-:W-:-:S04]  /*04b0*/  UIADD3 UR8, UPT, UPT, -UR5, 0x100000, URZ ;  /* 0x0010000005087890 */ /* 0x000fc8000fffe1ff */
[----:B------:R-:W-:Y:S02]  /*04c0*/  USHF.L.U32 UR9, UR8, 0xb, URZ ;  /* 0x0000000b08097899 */ /* 0x000fe400080006ff */
[----:B------:R-:W-:Y:S02]  /*04d0*/  USHF.L.U32 UR8, UR8, 0x1, URZ ;  /* 0x0000000108087899 */ /* 0x000fe400080006ff */
[----:B------:R-:W-:-:S04]  /*04e0*/  UIADD3 UR4, UPT, UPT, -UR4, 0x100000, URZ ;  /* 0x0010000004047890 */ /* 0x000fc8000fffe1ff */
[----:B------:R-:W-:Y:S02]  /*04f0*/  USHF.L.U32 UR5, UR4, 0xb, URZ ;  /* 0x0000000b04057899 */ /* 0x000fe400080006ff */
[----:B------:R-:W-:Y:S01]  /*0500*/  USHF.L.U32 UR4, UR4, 0x1, URZ ;  /* 0x0000000104047899 */ /* 0x000fe200080006ff */
[----:B------:R-:W1:Y:S03]  /*0510*/  FENCE.VIEW.ASYNC.S ;  /* 0x00000000000073c6 */ /* 0x000e660000000000 */
[----:B-1----:R1:W2:Y:S01]  /*0520*/  SYNCS.EXCH.64 URZ, [UR6+0x60], UR8 ;  /* 0x0000600806ff75b2 */ /* 0x0022a20008000100 */
[----:B------:R1:W3:Y:S07]  /*0530*/  SYNCS.EXCH.64 URZ, [UR6+0x68], UR8 ;  /* 0x0000680806ff75b2 */ /* 0x0002ee0008000100 */
[----:B------:R1:W4:Y:S01]  /*0540*/  SYNCS.EXCH.64 URZ, [UR6+0x70], UR4 ;  /* 0x0000700406ff75b2 */ /* 0x0003220008000100 */
[----:B------:R1:W5:Y:S01]  /*0550*/  SYNCS.EXCH.64 URZ, [UR6+0x78], UR4 ;  /* 0x0000780406ff75b2 */ /* 0x0003620008000100 */
[----:B------:R-:W-:Y:S01]  /*0560*/  NOP ;  /* 0x0000000000007918 */ /* 0x000fe20000000000 */
.L_x_6:
[----:B------:R-:W-:Y:S01]  /*0570*/  NOP ;  /* 0x0000000000007918 */ /* 0x000fe20000000000 */
[----:B------:R-:W-:Y:S05]  /*0580*/  BRA.U !UP4, `(.L_x_7) ;  /* 0x000000010c087547 */ /* 0x000fea000b800000 */
[----:B--2345:R-:W-:Y:S01]  /*0590*/  UCGABAR_ARV ;  /* 0x00000000000079c7 */ /* 0x03cfe20008000000 */
[----:B------:R-:W-:Y:S05]  /*05a0*/  BRA `(.L_x_8) ;  /* 0x0000000000047947 */ /* 0x000fea0003800000 */
.L_x_7:
[----:B--2345:R-:W-:Y:S01]  /*05b0*/  NOP ;  /* 0x0000000000007918 */ /* 0x03cfe20000000000 */
.L_x_8:
[----:B------:R-:W-:Y:S05]  /*05c0*/  BRA.U !UP4, `(.L_x_9) ;  /* 0x000000010c0c7547 */ /* 0x000fea000b800000 */
[----:B------:R-:W-:Y:S01]  /*05d0*/  UCGABAR_WAIT ;  /* 0x0000000000007dc7 */ /* 0x000fe20008000000 */
[----:B------:R-:W-:Y:S01]  /*05e0*/  CCTL.IVALL ;  /* 0x00000000ff00798f */ /* 0x000fe20002000000 */
[----:B------:R-:W-:Y:S05]  /*05f0*/  BRA `(.L_x_10) ;  /* 0x0000000000047947 */ /* 0x000fea0003800000 */
.L_x_9:
[----:B------:R-:W-:Y:S06]  /*0600*/  BAR.SYNC.DEFER_BLOCKING 0x0 ;  /* 0x0000000000007b1d */ /* 0x000fec0000010000 */
.L_x_10:
[----:B------:R-:W-:Y:S01]  /*0610*/  NOP ;  /* 0x0000000000007918 */ /* 0x000fe20000000000 */
[----:B------:R-:W-:Y:S05]  /*0620*/  BRA.U !UP4, `(.L_x_11) ;  /* 0x000000010c087547 */ /* 0x000fea000b800000 */
[----:B------:R-:W-:Y:S01]  /*0630*/  UCGABAR_ARV ;  /* 0x00000000000079c7 */ /* 0x000fe20008000000 */
[----:B------:R-:W-:Y:S05]  /*0640*/  BRA `(.L_x_12) ;  /* 0x0000000000047947 */ /* 0x000fea0003800000 */
.L_x_11:
[----:B------:R-:W-:Y:S01]  /*0650*/  NOP ;  /* 0x0000000000007918 */ /* 0x000fe20000000000 */
.L_x_12:
[----:B------:R-:W-:Y:S05]  /*0660*/  BRA.U !UP4, `(.L_x_13) ;  /* 0x000000010c0c7547 */ /* 0x000fea000b800000 */
[----:B------:R-:W-:Y:S01]  /*0670*/  UCGABAR_WAIT ;  /* 0x0000000000007dc7 */ /* 0x000fe20008000000 */
[----:B------:R-:W-:Y:S01]  /*0680*/  CCTL.IVALL ;  /* 0x00000000ff00798f */ /* 0x000fe20002000000 */
[----:B------:R-:W-:Y:S05]  /*0690*/  BRA `(.L_x_14) ;  /* 0x0000000000047947 */ /* 0x000fea0003800000 */
.L_x_13:
[----:B------:R-:W-:Y:S06]  /*06a0*/  BAR.SYNC.DEFER_BLOCKING 0x0 ;  /* 0x0000000000007b1d */ /* 0x000fec0000010000 */
.L_x_14:
[----:B------:R-:W2:Y:S01]  /*06b0*/  LDCU.U8 UR23, c[0x0][0x650] ;  /* 0x0000ca00ff1777ac */ /* 0x000ea20008000000 */
[----:B------:R-:W3:Y:S01]  /*06c0*/  LDCU.U8 UR22, c[0x0][0x651] ;  /* 0x0000ca20ff1677ac */ /* 0x000ee20008000000 */
[----:B------:R-:W4:Y:S01]  /*06d0*/  LDCU.U8 UR21, c[0x0][0x65c] ;  /* 0x0000cb80ff1577ac */ /* 0x000f220008000000 */
[----:B------:R-:W5:Y:S01]  /*06e0*/  LDCU.U8 UR15, c[0x0][0x668] ;  /* 0x0000cd00ff0f77ac */ /* 0x000f620008000000 */
[----:B------:R-:W1:Y:S01]  /*06f0*/  LDCU.U8 UR14, c[0x0][0x669] ;  /* 0x0000cd20ff0e77ac */ /* 0x000e620008000000 */
[----:B------:R-:W1:Y:S01]  /*0700*/  LDCU.U8 UR13, c[0x0][0x65d] ;  /* 0x0000cba0ff0d77ac */ /* 0x000e620008000000 */
[----:B------:R-:W-:Y:S05]  /*0710*/  @P1 BRA `(.L_x_15) ;  /* 0x0000000800a41947 */ /* 0x000fea0003800000 */
[----:B------:R-:W5:Y:S01]  /*0720*/  S2UR UR38, SR_CTAID.Z ;  /* 0x00000000002679c3 */ /* 0x000f620000002700 */
[----:B------:R-:W-:Y:S01]  /*0730*/  UMOV UR37, 0x1 ;  /* 0x0000000100257882 */ /* 0x000fe20000000000 */
[----:B------:R-:W-:Y:S01]  /*0740*/  UMOV UR36, URZ ;  /* 0x000000ff00247c82 */ /* 0x000fe20008000000 */
[----:B-----5:R-:W-:-:S09]  /*0750*/  UISETP.GT.U32.AND UP0, UPT, UR38, 0x1ff, UPT ;  /* 0x000001ff2600788c */ /* 0x020fd2000bf04070 */
[----:B------:R-:W-:Y:S05]  /*0760*/  BRA.U UP0, `(.L_x_16) ;  /* 0x0000000900147547 */ /* 0x000fea000b800000 */
[----:B-1----:R-:W1:Y:S01]  /*0770*/  LDCU.64 UR6, c[0x0][0x648] ;  /* 0x0000c900ff0677ac */ /* 0x002e620008000a00 */
[----:B------:R-:W5:Y:S01]  /*0780*/  S2UR UR30, SR_CgaCtaId ;  /* 0x00000000001e79c3 */ /* 0x000f620000008800 */
[----:B------:R-:W4:Y:S01]  /*0790*/  LDCU UR8, c[0x0][0x658] ;  /* 0x0000cb00ff0877ac */ /* 0x000f220008000800 */
[----:B------:R-:W-:-:S06]  /*07a0*/  UMOV UR16, 0x400 ;  /* 0x0000040000107882 */ /* 0x000fcc0000000000 */
[----:B------:R-:W3:Y:S01]  /*07b0*/  S2UR UR32, SR_CTAID.X ;  /* 0x00000000002079c3 */ /* 0x000ee20000002500 */
[----:B------:R-:W2:Y:S01]  /*07c0*/  LDCU.64 UR48, c[0x0][0x348] ;  /* 0x00006900ff3077ac */ /* 0x000ea20008000a00 */
[----:B------:R-:W-:Y:S01]  /*07d0*/  UMOV UR36, URZ ;  /* 0x000000ff00247c82 */ /* 0x000fe20008000000 */
[----:B------:R-:W-:Y:S01]  /*07e0*/  UMOV UR37, 0x1 ;  /* 0x0000000100257882 */ /* 0x000fe20000000000 */
[----:B-1----:R-:W-:-:S04]  /*07f0*/  UIMAD.WIDE.U32 UR4, UR38, UR7, URZ ;  /* 0x00000007260472a5 */ /* 0x002fc8000f8e00ff */
[----:B------:R-:W-:Y:S02]  /*0800*/  UIADD3 UR4, UPT, UPT, -UR5, UR38, URZ ;  /* 0x0000002605047290 */ /* 0x000fe4000fffe1ff */
[----:B-----5:R-:W-:Y:S02]  /*0810*/  ULEA UR30, UR30, UR16, 0x18 ;  /* 0x000000101e1e7291 */ /* 0x020fe4000f8ec0ff */
[----:B--2---:R-:W-:-:S04]  /*0820*/  USHF.R.U32.HI UR4, URZ, UR23, UR4 ;  /* 0x00000017ff047299 */ /* 0x004fc80008011604 */
[----:B------:R-:W-:-:S04]  /*0830*/  UIADD3 UR4, UPT, UPT, UR5, UR4, URZ ;  /* 0x0000000405047290 */ /* 0x000fc8000fffe0ff */
[----:B---3--:R-:W-:-:S04]  /*0840*/  USHF.R.U32.HI UR4, URZ, UR22, UR4 ;  /* 0x00000016ff047299 */ /* 0x008fc80008011604 */
[----:B------:R-:W-:-:S04]  /*0850*/  UIADD3 UR4, UPT, UPT, -UR4, URZ, URZ ;  /* 0x000000ff04047290 */ /* 0x000fc8000fffe1ff */
[----:B------:R-:W-:-:S04]  /*0860*/  UIMAD UR6, UR4, UR6, UR38 ;  /* 0x00000006040672a4 */ /* 0x000fc8000f8e0226 */
[----:B----4-:R-:W-:-:S03]  /*0870*/  UIMAD.WIDE.U32 UR8, UR6, UR8, URZ ;  /* 0x00000008060872a5 */ /* 0x010fc6000f8e00ff */
[----:B------:R-:W1:Y:S04]  /*0880*/  LDCU.64 UR4, c[0x0][0x660] ;  /* 0x0000cc00ff0477ac */ /* 0x000e680008000a00 */
[----:B------:R-:W-:Y:S02]  /*0890*/  UMOV UR7, UR9 ;  /* 0x0000000900077c82 */ /* 0x000fe40008000000 */
[----:B------:R-:W-:Y:S02]  /*08a0*/  UIADD3 UR12, UPT, UPT, UR6, -UR7, URZ ;  /* 0x80000007060c7290 */ /* 0x000fe4000fffe0ff */
[----:B------:R-:W2:Y:S02]  /*08b0*/  LDCU UR9, c[0x0][0x374] ;  /* 0x00006e80ff0977ac */ /* 0x000ea40008000800 */
[----:B------:R-:W-:Y:S01]  /*08c0*/  USHF.R.U32.HI UR12, URZ, UR21, UR12 ;  /* 0x00000015ff0c7299 */ /* 0x000fe2000801160c */
[----:B------:R-:W2:Y:S03]  /*08d0*/  LDCU UR8, c[0x0][0x370] ;  /* 0x00006e00ff0877ac */ /* 0x000ea60008000800 */
[----:B------:R-:W-:Y:S01]  /*08e0*/  UIADD3 UR12, UPT, UPT, UR7, UR12, URZ ;  /* 0x0000000c070c7290 */ /* 0x000fe2000fffe0ff */
[----:B------:R-:W3:Y:S03]  /*08f0*/  LDCU UR7, c[0x0][0x378] ;  /* 0x00006f00ff0777ac */ /* 0x000ee60008000800 */
[----:B------:R-:W-:-:S04]  /*0900*/  USHF.R.U32.HI UR12, URZ, UR13, UR12 ;  /* 0x0000000dff0c7299 */ /* 0x000fc8000801160c */
[----:B-1----:R-:W-:Y:S01]  /*0910*/  UIMAD.WIDE.U32 UR10, UR12, UR5, URZ ;  /* 0x000000050c0a72a5 */ /* 0x002fe2000f8e00ff */
[----:B------:R-:W1:Y:S03]  /*0920*/  LDCU UR5, c[0x0][0x654] ;  /* 0x0000ca80ff0577ac */ /* 0x000e660008000800 */
[----:B------:R-:W-:Y:S02]  /*0930*/  UIADD3 UR10, UPT, UPT, UR12, -UR11, URZ ;  /* 0x8000000b0c0a7290 */ /* 0x000fe4000fffe0ff */
[----:B--2---:R-:W-:Y:S02]  /*0940*/  UIMAD UR8, UR9, UR8, URZ ;  /* 0x00000008090872a4 */ /* 0x004fe4000f8e02ff */
[----:B------:R-:W-:Y:S02]  /*0950*/  USHF.R.U32.HI UR10, URZ, UR15, UR10 ;  /* 0x0000000fff0a7299 */ /* 0x000fe4000801160a */
[----:B---3--:R-:W-:-:S02]  /*0960*/  UIMAD UR8, UR8, UR7, URZ ;  /* 0x00000007080872a4 */ /* 0x008fc4000f8e02ff */
[----:B------:R-:W-:Y:S02]  /*0970*/  UIADD3 UR10, UPT, UPT, UR11, UR10, URZ ;  /* 0x0000000a0b0a7290 */ /* 0x000fe4000fffe0ff */
[----:B------:R-:W-:Y:S02]  /*0980*/  ULEA.HI UR35, UR8, UR8, URZ, 0x1 ;  /* 0x0000000808237291 */ /* 0x000fe4000f8f08ff */
[----:B------:R-:W-:Y:S02]  /*0990*/  USHF.R.U32.HI UR7, URZ, UR14, UR10 ;  /* 0x0000000eff077299 */ /* 0x000fe4000801160a */
[----:B------:R-:W-:Y:S02]  /*09a0*/  UIADD3 UR8, UPT, UPT, -UR12, URZ, URZ ;  /* 0x000000ff0c087290 */ /* 0x000fe4000fffe1ff */
[----:B------:R-:W-:Y:S02]  /*09b0*/  UIADD3 UR7, UPT, UPT, -UR7, URZ, URZ ;  /* 0x000000ff07077290 */ /* 0x000fe4000fffe1ff */
[----:B------:R-:W-:-:S02]  /*09c0*/  USHF.R.S32.HI UR35, URZ, 0x1, UR35 ;  /* 0x00000001ff237899 */ /* 0x000fc40008011423 */
[----:B-1----:R-:W-:Y:S02]  /*09d0*/  UIMAD UR5, UR8, UR5, UR6 ;  /* 0x00000005080572a4 */ /* 0x002fe4000f8e0206 */
[----:B------:R-:W-:-:S12]  /*09e0*/  UIMAD UR12, UR7, UR4, UR12 ;  /* 0x00000004070c72a4 */ /* 0x000fd8000f8e020c */
.L_x_20:
[----:B------:R-:W-:Y:S01]  /*09f0*/  USHF.L.U32 UR4, UR37, 0x1f, URZ ;  /* 0x0000001f25047899 */ /* 0x000fe200080006ff */
[----:B------:R-:W-:Y:S01]  /*0a00*/  HFMA2 R3, -RZ, RZ, 0, -0.0001220703125 ;  /* 0x00008800ff037431 */ /* 0x000fe200000001ff */
[----:B------:R-:W-:Y:S02]  /*0a10*/  ULEA UR6, UR36, UR30, 0x3 ;  /* 0x0000001e24067291 */ /* 0x000fe4000f8e18ff */
[----:B------:R-:W-:Y:S02]  /*0a20*/  UIADD3 UR20, UPT, UPT, UR5, UR5, URZ ;  /* 0x0000000505147290 */ /* 0x000fe4000fffe0ff */
[----:B------:R-:W-:Y:S01]  /*0a30*/  MOV R2, UR4 ;  /* 0x0000000400027c02 */ /* 0x000fe20008000f00 */
[----:B------:R-:W-:Y:S02]  /*0a40*/  ULEA UR7, UR12, UR28, 0x1 ;  /* 0x0000001c0c077291 */ /* 0x000fe4000f8e08ff */
[----:B------:R-:W-:Y:S02]  /*0a50*/  UIADD3 UR46, UP3, UPT, UR48, 0x40, URZ ;  /* 0x00000040302e7890 */ /* 0x000fe4000ff7e0ff */
[----:B----4-:R1:W2:Y:S01]  /*0a60*/  SYNCS.PHASECHK.TRANS64.TRYWAIT P2, [UR6+0x30], R2 ;  /* 0x00003002ff0075a7 */ /* 0x0102a20008041106 */
[----:B------:R-:W-:-:S02]  /*0a70*/  UIADD3 UR44, UP2, UPT, UR48, 0xc0, URZ ;  /* 0x000000c0302c7890 */ /* 0x000fc4000ff5e0ff */
[----:B------:R-:W-:Y:S02]  /*0a80*/  UIADD3 UR42, UP1, UPT, UR48, 0x140, URZ ;  /* 0x00000140302a7890 */ /* 0x000fe4000ff3e0ff */
[----:B------:R-:W-:Y:S02]  /*0a90*/  UIADD3 UR40, UP0, UPT, UR48, 0x1c0, URZ ;  /* 0x000001c030287890 */ /* 0x000fe4000ff1e0ff */
[----:B------:R-:W-:Y:S02]  /*0aa0*/  ULOP3.LUT UR20, UR20, 0x1, UR32, 0xf8, !UPT ;  /* 0x0000000114147892 */ /* 0x000fe4000f8ef820 */
[----:B------:R-:W-:Y:S02]  /*0ab0*/  UIADD3.X UR47, UPT, UPT, URZ, UR49, URZ, UP3, !UPT ;  /* 0x00000031ff2f7290 */ /* 0x000fe40009ffe4ff */
[----:B------:R-:W-:Y:S02]  /*0ac0*/  UIADD3.X UR45, UPT, UPT, URZ, UR49, URZ, UP2, !UPT ;  /* 0x00000031ff2d7290 */ /* 0x000fe400097fe4ff */
[----:B------:R-:W-:-:S02]  /*0ad0*/  UIADD3.X UR43, UPT, UPT, URZ, UR49, URZ, UP1, !UPT ;  /* 0x00000031ff2b7290 */ /* 0x000fc40008ffe4ff */
[----:B------:R-:W-:Y:S02]  /*0ae0*/  UIADD3.X UR41, UPT, UPT, URZ, UR49, URZ, UP0, !UPT ;  /* 0x00000031ff297290 */ /* 0x000fe400087fe4ff */
[----:B------:R-:W-:Y:S02]  /*0af0*/  USHF.L.U32 UR7, UR7, 0x6, URZ ;  /* 0x0000000607077899 */ /* 0x000fe400080006ff */
[----:B------:R-:W-:Y:S01]  /*0b00*/  USHF.L.U32 UR27, UR20, 0x7, URZ ;  /* 0x00000007141b7899 */ /* 0x000fe200080006ff */
[----:B------:R-:W-:Y:S01]  /*0b10*/  UMOV UR34, URZ ;  /* 0x000000ff00227c82 */ /* 0x000fe20008000000 */
[----:B------:R-:W-:Y:S01]  /*0b20*/  UMOV UR18, URZ ;  /* 0x000000ff00127c82 */ /* 0x000fe20008000000 */
[----:B------:R-:W-:-:S09]  /*0b30*/  UMOV UR10, URZ ;  /* 0x000000ff000a7c82 */ /* 0x000fd20008000000 */
.L_x_19:
[----:B---3--:R-:W-:Y:S02]  /*0b40*/  USHF.L.U32 UR24, UR36, 0xf, URZ ;  /* 0x0000000f24187899 */ /* 0x008fe400080006ff */
[----:B------:R-:W-:Y:S02]  /*0b50*/  UIADD3 UR4, UPT, UPT, UR36, 0x1, URZ ;  /* 0x0000000124047890 */ /* 0x000fe4000fffe0ff */
[----:B------:R-:W-:Y:S02]  /*0b60*/  ULEA UR25, UR36, UR30, 0x3 ;  /* 0x0000001e24197291 */ /* 0x000fe4000f8e18ff */
[----:B------:R-:W-:Y:S02]  /*0b70*/  USHF.L.U32 UR26, UR34, 0x8, URZ ;  /* 0x00000008221a7899 */ /* 0x000fe400080006ff */
[----:B------:R-:W-:Y:S02]  /*0b80*/  USHF.L.U32 UR16, UR36, 0xa, URZ ;  /* 0x0000000a24107899 */ /* 0x000fe400080006ff */
[----:B------:R-:W-:-:S02]  /*0b90*/  UIADD3 UR19, UPT, UPT, UR34, UR34, URZ ;  /* 0x0000002222137290 */ /* 0x000fc4000fffe0ff */
[----:B------:R-:W-:Y:S02]  /*0ba0*/  USHF.R.S32.HI UR24, URZ, 0x1, UR24 ;  /* 0x00000001ff187899 */ /* 0x000fe40008011418 */
[----:B------:R-:W-:Y:S02]  /*0bb0*/  UISETP.NE.AND UP1, UPT, UR4, 0x6, UPT ;  /* 0x000000060400788c */ /* 0x000fe4000bf25270 */
[----:B------:R-:W-:Y:S02]  /*0bc0*/  ULEA UR8, UR28, UR16, 0x9 ;  /* 0x000000101c087291 */ /* 0x000fe4000f8e48ff */
[----:B------:R-:W-:Y:S02]  /*0bd0*/  UIADD3 UR16, UPT, UPT, UR30, 0x35400, UR16 ;  /* 0x000354001e107890 */ /* 0x000fe4000fffe010 */
[----:B------:R-:W-:Y:S02]  /*0be0*/  UIADD3 UR11, UPT, UPT, UR28, UR19, URZ ;  /* 0x000000131c0b7290 */ /* 0x000fe4000fffe0ff */
[----:B------:R-:W-:-:S02]  /*0bf0*/  ULEA UR9, UR28, UR24, 0xd ;  /* 0x000000181c097291 */ /* 0x000fc4000f8e68ff */
[----:B------:R-:W-:Y:S02]  /*0c00*/  USEL UR36, UR4, URZ, UP1 ;  /* 0x000000ff04247287 */ /* 0x000fe40008800000 */
[----:B------:R-:W-:Y:S01]  /*0c10*/  UISETP.GT.U32.AND UP0, UPT, UR34, 0xe, UPT ;  /* 0x0000000e2200788c */ /* 0x000fe2000bf04070 */
[----:B------:R-:W-:Y:S01]  /*0c20*/  UMOV UR29, 0x30000 ;  /* 0x00030000001d7882 */ /* 0x000fe20000000000 */
[----:B------:R-:W-:Y:S01]  /*0c30*/  UMOV UR5, UR25 ;  /* 0x0000001900057c82 */ /* 0x000fe20008000000 */
[----:B------:R-:W-:Y:S01]  /*0c40*/  UMOV UR6, UR26 ;  /* 0x0000001a00067c82 */ /* 0x000fe20008000000 */
[----:B------:R-:W-:Y:S01]  /*0c50*/  UMOV UR17, UR25 ;  /* 0x0000001900117c82 */ /* 0x000fe20008000000 */
[----:B--2-4-:R-:W-:Y:S06]  /*0c60*/  @P2 BRA `(.L_x_17) ;  /* 0x0000000000102947 */ /* 0x014fec0003800000 */
[----:B------:R-:W-:-:S06]  /*0c70*/  USHF.L.U32 UR4, UR37, 0x1f, URZ ;  /* 0x0000001f25047899 */ /* 0x000fcc00080006ff */
[----:B-1----:R-:W-:-:S04]  /*0c80*/  MOV R2, UR4 ;  /* 0x0000000400027c02 */ /* 0x002fc80008000f00 */
[----:B------:R-:W1:Y:S02]  /*0c90*/  SYNCS.PHASECHK.TRANS64.TRYWAIT P0, [UR25+0x30], R2 ;  /* 0x00003002ff0075a7 */ /* 0x000e640008001119 */
[----:B-1----:R-:W-:Y:S05]  /*0ca0*/  @!P0 BRA `(.L_x_18) ;  /* 0x0000003000b88947 */ /* 0x002fea0003800000 */
.L_x_17:
[----:B------:R-:W-:Y:S02]  /*0cb0*/  ELECT P1, URZ, PT ;  /* 0x0000000000ff782f */ /* 0x000fe40003820000 */
[----:B------:R-:W-:Y:S01]  /*0cc0*/  PLOP3.LUT P0, PT, PT, PT, UP0, 0x80, 0x8 ;  /* 0x000000000008781c */ /* 0x000fe20003f0f008 */
[----:B------:R-:W-:Y:S01]  /*0cd0*/  USEL UR4, URZ, 0x1, UP1 ;  /* 0x00000001ff047887 */ /* 0x000fe20008800000 */
[----:B------:R-:W-:Y:S01]  /*0ce0*/  PLOP3.LUT P2, PT, PT, PT, PT, 0x80, 0x8 ;  /* 0x000000000008781c */ /* 0x000fe20003f4f070 */
[----:B------:R-:W-:Y:S02]  /*0cf0*/  UIADD3 UR24, UPT, UPT, UR30, 0x5400, UR24 ;  /* 0x000054001e187890 */ /* 0x000fe4000fffe018 */
[----:B------:R-:W-:Y:S02]  /*0d00*/  ULOP3.LUT UR37, UR37, UR4, URZ, 0x3c, !UPT ;  /* 0x0000000425257292 */ /* 0x000fe4000f8e3cff */
[----:B------:R-:W-:Y:S02]  /*0d10*/  UIADD3 UR4, UPT, UPT, UR30, 0x1d400, UR9 ;  /* 0x0001d4001e047890 */ /* 0x000fe4000fffe009 */
[----:B------:R-:W-:-:S02]  /*0d20*/  UIADD3 UR8, UPT, UPT, UR30, 0x36c00, UR8 ;  /* 0x00036c001e087890 */ /* 0x000fc4000fffe008 */
[----:B------:R-:W-:Y:S01]  /*0d30*/  @!UP0 USHF.L.U32 UR31, UR37, 0x1f, URZ ;  /* 0x0000001f251f8899 */ /* 0x000fe200080006ff */
[----:B------:R3:W-:Y:S01]  /*0d40*/  @P1 SYNCS.ARRIVE.TRANS64 RZ, [UR25], R3 ;  /* 0x00000003ffff19a7 */ /* 0x0007e20008000019 */
[----:B------:R-:W-:Y:S01]  /*0d50*/  @!UP0 ULEA UR33, UR36, UR30, 0x3 ;  /* 0x0000001e24218291 */ /* 0x000fe2000f8e18ff */
[----:B------:R3:W-:Y:S01]  /*0d60*/  UTMALDG.2D [UR24], [UR46], desc[URZ] ;  /* 0x0000ff182e0075b4 */ /* 0x0007e20008009000 */
[----:B------:R-:W-:Y:S01]  /*0d70*/  UMOV UR9, UR25 ;  /* 0x0000001900097c82 */ /* 0x000fe20008000000 */
[----:B------:R-:W-:Y:S01]  /*0d80*/  UIADD3 UR34, UPT, UPT, UR34, 0x1, URZ ;  /* 0x0000000122227890 */ /* 0x000fe2000fffe0ff */
[----:B-1----:R-:W-:-:S03]  /*0d90*/  IMAD.U32 R2, RZ, RZ, UR31 ;  /* 0x0000001fff027e24 */ /* 0x002fc6000f8e00ff */
[----:B------:R-:W-:Y:S01]  /*0da0*/  UISETP.NE.AND UP0, UPT, UR34, 0x10, UPT ;  /* 0x000000102200788c */ /* 0x000fe2000bf05270 */
[----:B------:R3:W-:Y:S01]  /*0db0*/  UTMALDG.2D.MULTICAST [UR4], [UR44], UR29, desc[URZ] ;  /* 0x0000ff042c0073b4 */ /* 0x0007e2000800981d */
[----:B------:R3:W-:Y:S01]  /*0dc0*/  UTMALDG.3D [UR16], [UR42], desc[URZ] ;  /* 0x0000ff102a0075b4 */ /* 0x0007e20008011000 */
[----:B------:R3:W-:Y:S01]  /*0dd0*/  UTMALDG.3D.MULTICAST [UR8], [UR40], UR29, desc[URZ] ;  /* 0x0000ff08280073b4 */ /* 0x0007e2000801181d */
[----:B------:R3:W4:Y:S05]  /*0de0*/  @!P0 SYNCS.PHASECHK.TRANS64.TRYWAIT P2, [UR33+0x30], R2 ;  /* 0x00003002ff0085a7 */ /* 0x00072a0008041121 */
[----:B------:R-:W-:Y:S05]  /*0df0*/  BRA.U UP0, `(.L_x_19) ;  /* 0xfffffffd00507547 */ /* 0x000fea000b83ffff */
[----:B---3--:R-:W1:Y:S01]  /*0e00*/  LDCU.64 UR4, c[0x0][0x648] ;  /* 0x0000c900ff0477ac */ /* 0x008e620008000a00 */
[----:B------:R-:W-:-:S04]  /*0e10*/  UIADD3 UR38, UPT, UPT, UR35, UR38, URZ ;  /* 0x0000002623267290 */ /* 0x000fc8000fffe0ff */
[----:B------:R-:W-:Y:S02]  /*0e20*/  UISETP.GE.AND UP0, UPT, UR38, 0x200, UPT ;  /* 0x000002002600788c */ /* 0x000fe4000bf06270 */
[----:B-1----:R-:W-:Y:S01]  /*0e30*/  UIMAD.WIDE.U32 UR6, UR38, UR5, URZ ;  /* 0x00000005260672a5 */ /* 0x002fe2000f8e00ff */
[----:B------:R-:W1:Y:S03]  /*0e40*/  LDCU UR5, c[0x0][0x658] ;  /* 0x0000cb00ff0577ac */ /* 0x000e660008000800 */
[----:B------:R-:W-:-:S04]  /*0e50*/  UIADD3 UR6, UPT, UPT, UR38, -UR7, URZ ;  /* 0x8000000726067290 */ /* 0x000fc8000fffe0ff */
[----:B------:R-:W-:-:S04]  /*0e60*/  USHF.R.U32.HI UR6, URZ, UR23, UR6 ;  /* 0x00000017ff067299 */ /* 0x000fc80008011606 */
[----:B------:R-:W-:-:S04]  /*0e70*/  UIADD3 UR7, UPT, UPT, UR7, UR6, URZ ;  /* 0x0000000607077290 */ /* 0x000fc8000fffe0ff */
[----:B------:R-:W-:-:S04]  /*0e80*/  USHF.R.U32.HI UR7, URZ, UR22, UR7 ;  /* 0x00000016ff077299 */ /* 0x000fc80008011607 */
[----:B------:R-:W-:-:S04]  /*0e90*/  UIADD3 UR7, UPT, UPT, -UR7, URZ, URZ ;  /* 0x000000ff07077290 */ /* 0x000fc8000fffe1ff */
[----:B------:R-:W-:-:S04]  /*0ea0*/  UIMAD UR7, UR4, UR7, UR38 ;  /* 0x00000007040772a4 */ /* 0x000fc8000f8e0226 */
[----:B-1----:R-:W-:Y:S01]  /*0eb0*/  UIMAD.WIDE.U32 UR8, UR7, UR5, URZ ;  /* 0x00000005070872a5 */ /* 0x002fe2000f8e00ff */
[----:B------:R-:W1:Y:S03]  /*0ec0*/  LDCU.64 UR4, c[0x0][0x660] ;  /* 0x0000cc00ff0477ac */ /* 0x000e660008000a00 */
[----:B------:R-:W-:-:S04]  /*0ed0*/  UIADD3 UR6, UPT, UPT, UR7, -UR9, URZ ;  /* 0x8000000907067290 */ /* 0x000fc8000fffe0ff */
[----:B------:R-:W-:-:S04]  /*0ee0*/  USHF.R.U32.HI UR6, URZ, UR21, UR6 ;  /* 0x00000015ff067299 */ /* 0x000fc80008011606 */
[----:B------:R-:W-:-:S04]  /*0ef0*/  UIADD3 UR6, UPT, UPT, UR9, UR6, URZ ;  /* 0x0000000609067290 */ /* 0x000fc8000fffe0ff */
[----:B------:R-:W-:-:S04]  /*0f00*/  USHF.R.U32.HI UR12, URZ, UR13, UR6 ;  /* 0x0000000dff0c7299 */ /* 0x000fc80008011606 */
[----:B-1----:R-:W-:Y:S01]  /*0f10*/  UIMAD.WIDE.U32 UR8, UR12, UR5, URZ ;  /* 0x000000050c0872a5 */ /* 0x002fe2000f8e00ff */
[----:B------:R-:W1:Y:S03]  /*0f20*/  LDCU UR5, c[0x0][0x654] ;  /* 0x0000ca80ff0577ac */ /* 0x000e660008000800 */
[----:B------:R-:W-:Y:S02]  /*0f30*/  UIADD3 UR6, UPT, UPT, UR12, -UR9, URZ ;  /* 0x800000090c067290 */ /* 0x000fe4000fffe0ff */
[----:B------:R-:W-:Y:S02]  /*0f40*/  UIADD3 UR8, UPT, UPT, -UR12, URZ, URZ ;  /* 0x000000ff0c087290 */ /* 0x000fe4000fffe1ff */
[----:B------:R-:W-:-:S04]  /*0f50*/  USHF.R.U32.HI UR6, URZ, UR15, UR6 ;  /* 0x0000000fff067299 */ /* 0x000fc80008011606 */
[----:B------:R-:W-:-:S04]  /*0f60*/  UIADD3 UR6, UPT, UPT, UR9, UR6, URZ ;  /* 0x0000000609067290 */ /* 0x000fc8000fffe0ff */
[----:B------:R-:W-:Y:S02]  /*0f70*/  USHF.R.U32.HI UR6, URZ, UR14, UR6 ;  /* 0x0000000eff067299 */ /* 0x000fe40008011606 */
[----:B-1----:R-:W-:Y:S02]  /*0f80*/  UIMAD UR5, UR5, UR8, UR7 ;  /* 0x00000008050572a4 */ /* 0x002fe4000f8e0207 */
[----:B------:R-:W-:-:S04]  /*0f90*/  UIADD3 UR6, UPT, UPT, -UR6, URZ, URZ ;  /* 0x000000ff06067290 */ /* 0x000fc8000fffe1ff */
[----:B------:R-:W-:Y:S01]  /*0fa0*/  UIMAD UR12, UR4, UR6, UR12 ;  /* 0x00000006040c72a4 */ /* 0x000fe2000f8e020c */
[----:B------:R-:W-:Y:S11]  /*0fb0*/  BRA.U !UP0, `(.L_x_20) ;  /* 0xfffffff9088c7547 */ /* 0x000ff6000b83ffff */
.L_x_16:
[----:B-1----:R-:W-:Y:S01]  /*0fc0*/  UIADD3 UR4, UPT, UPT, UR36, 0x2, URZ ;  /* 0x0000000224047890 */ /* 0x002fe2000fffe0ff */
[----:B------:R-:W1:Y:S01]  /*0fd0*/  S2UR UR12, SR_CgaCtaId ;  /* 0x00000000000c79c3 */ /* 0x000e620000008800 */
[----:B------:R-:W-:-:S04]  /*0fe0*/  UISETP.NE.AND UP0, UPT, UR36, 0x5, UPT ;  /* 0x000000052400788c */ /* 0x000fc8000bf05270 */
[----:B------:R-:W-:-:S04]  /*0ff0*/  USEL UR4, UR4, 0x1, UP0 ;  /* 0x0000000104047887 */ /* 0x000fc80008000000 */
[----:B------:R-:W-:Y:S02]  /*1000*/  UIADD3 UR5, UPT, UPT, UR4, 0x1, URZ ;  /* 0x0000000104057890 */ /* 0x000fe4000fffe0ff */
[----:B------:R-:W-:-:S04]  /*1010*/  UISETP.NE.AND UP1, UPT, UR4, 0x6, UPT ;  /* 0x000000060400788c */ /* 0x000fc8000bf25270 */
[----:B------:R-:W-:Y:S02]  /*1020*/  USEL UR5, UR5, 0x1, UP1 ;  /* 0x0000000105057887 */ /* 0x000fe40008800000 */
[----:B------:R-:W-:Y:S02]  /*1030*/  UISETP.EQ.XOR UP1, UPT, UR36, 0x5, !UP1 ;  /* 0x000000052400788c */ /* 0x000fe4000cf22a70 */
[----:B------:R-:W-:Y:S02]  /*1040*/  UIADD3 UR4, UPT, UPT, UR5, 0x1, URZ ;  /* 0x0000000105047890 */ /* 0x000fe4000fffe0ff */
[----:B------:R-:W-:Y:S02]  /*1050*/  UISETP.NE.AND UP0, UPT, UR5, 0x6, UPT ;  /* 0x000000060500788c */ /* 0x000fe4000bf05270 */
[----:B------:R-:W-:Y:S02]  /*1060*/  UISETP.EQ.XOR UP1, UPT, UR5, 0x6, UP1 ;  /* 0x000000060500788c */ /* 0x000fe40008f22a70 */
[----:B------:R-:W-:-:S04]  /*1070*/  USEL UR4, UR4, 0x1, UP0 ;  /* 0x0000000104047887 */ /* 0x000fc80008000000 */
[----:B------:R-:W-:Y:S02]  /*1080*/  UIADD3 UR6, UPT, UPT, UR4, 0x1, URZ ;  /* 0x0000000104067890 */ /* 0x000fe4000fffe0ff */
[----:B------:R-:W-:Y:S02]  /*1090*/  UISETP.NE.AND UP0, UPT, UR4, 0x6, UPT ;  /* 0x000000060400788c */ /* 0x000fe4000bf05270 */
[----:B------:R-:W-:Y:S02]  /*10a0*/  UISETP.EQ.XOR UP1, UPT, UR4, 0x6, UP1 ;  /* 0x000000060400788c */ /* 0x000fe40008f22a70 */
[----:B------:R-:W-:Y:S01]  /*10b0*/  USEL UR6, UR6, 0x1, UP0 ;  /* 0x0000000106067887 */ /* 0x000fe20008000000 */
[----:B------:R-:W-:-:S03]  /*10c0*/  UMOV UR4, 0x400 ;  /* 0x0000040000047882 */ /* 0x000fc60000000000 */
[----:B------:R-:W-:Y:S02]  /*10d0*/  UISETP.EQ.XOR UP1, UPT, UR6, 0x6, UP1 ;  /* 0x000000060600788c */ /* 0x000fe40008f22a70 */
[----:B------:R-:W-:Y:S02]  /*10e0*/  UISETP.NE.AND UP0, UPT, UR6, 0x6, UPT ;  /* 0x000000060600788c */ /* 0x000fe4000bf05270 */
[----:B------:R-:W-:Y:S02]  /*10f0*/  USEL UR5, URZ, 0x1, !UP1 ;  /* 0x00000001ff057887 */ /* 0x000fe4000c800000 */
[----:B-1----:R-:W-:Y:S02]  /*1100*/  ULEA UR4, UR12, UR4, 0x18 ;  /* 0x000000040c047291 */ /* 0x002fe4000f8ec0ff */
[----:B------:R-:W-:Y:S02]  /*1110*/  ULOP3.LUT UR5, UR37, UR5, URZ, 0x3c, !UPT ;  /* 0x0000000525057292 */ /* 0x000fe4000f8e3cff */
[----:B------:R-:W-:-:S02]  /*1120*/  USEL UR6, UR6, URZ, UP0 ;  /* 0x000000ff06067287 */ /* 0x000fc40008000000 */
[----:B------:R-:W-:Y:S02]  /*1130*/  USHF.L.U32 UR5, UR5, 0x1f, URZ ;  /* 0x0000001f05057899 */ /* 0x000fe400080006ff */
[----:B------:R-:W-:-:S04]  /*1140*/  ULEA UR4, UR6, UR4, 0x3 ;  /* 0x0000000406047291 */ /* 0x000fc8000f8e18ff */
[----:B------:R-:W-:-:S05]  /*1150*/  MOV R2, UR5 ;  /* 0x0000000500027c02 */ /* 0x000fca0008000f00 */
[----:B------:R-:W1:Y:S02]  /*1160*/  SYNCS.PHASECHK.TRANS64.TRYWAIT P0, [UR4+0x30], R2 ;  /* 0x00003002ff0075a7 */ /* 0x000e640008001104 */
[----:B-1----:R-:W-:Y:S05]  /*1170*/  @!P0 BRA `(.L_x_21) ;  /* 0x0000002c00a48947 */ /* 0x002fea0003800000 */
.L_x_54:
[----:B------:R-:W-:-:S13]  /*1180*/  ELECT P0, URZ, PT ;  /* 0x0000000000ff782f */ /* 0x000fda0003800000 */
[----:B-1----:R-:W-:-:S04]  /*1190*/  @P0 MOV R2, 0x8800 ;  /* 0x0000880000020802 */ /* 0x002fc80000000f00 */
[----:B------:R1:W-:Y:S03]  /*11a0*/  @P0 SYNCS.ARRIVE.TRANS64 RZ, [UR4], R2 ;  /* 0x00000002ffff09a7 */ /* 0x0003e60008000004 */
.L_x_15:
[----:B------:R-:W-:-:S13]  /*11b0*/  ISETP.NE.AND P0, PT, R7, 0x4, PT ;  /* 0x000000040700780c */ /* 0x000fda0003f05270 */
[----:B------:R-:W-:Y:S05]  /*11c0*/  @P0 BRA `(.L_x_22) ;  /* 0x0000000800c40947 */ /* 0x000fea0003800000 */
[----:B------:R-:W5:Y:S08]  /*11d0*/  S2UR UR27, SR_CTAID.Z ;  /* 0x00000000001b79c3 */ /* 0x000f700000002700 */
[----:B------:R-:W-:Y:S01]  /*11e0*/  BAR.SYNC.DEFER_BLOCKING 0x3, 0xa0 ;  /* 0x00c2800000007b1d */ /* 0x000fe20000010000 */
[----:B------:R-:W-:Y:S01]  /*11f0*/  HFMA2 R6, -RZ, RZ, 0, 5.9604644775390625e-08 ;  /* 0x00000001ff067431 */ /* 0x000fe200000001ff */
[----:B------:R-:W-:-:S04]  /*1200*/  MOV R5, 0x1 ;  /* 0x0000000100057802 */ /* 0x000fc80000000f00 */
[----:B-1----:R-:W-:Y:S02]  /*1210*/  UMOV UR4, 0x400 ;  /* 0x0000040000047882 */ /* 0x002fe40000000000 */
[----:B------:R-:W-:Y:S02]  /*1220*/  ULEA UR12, UR12, UR4, 0x18 ;  /* 0x000000040c0c7291 */ /* 0x000fe4000f8ec0ff */
[----:B-----5:R-:W-:-:S09]  /*1230*/  UISETP.GT.U32.AND UP0, UPT, UR27, 0x1ff, UPT ;  /* 0x000001ff1b00788c */ /* 0x020fd2000bf04070 */
[----:B------:R-:W-:Y:S05]  /*1240*/  BRA.U UP0, `(.L_x_23) ;  /* 0x0000000900707547 */ /* 0x000fea000b800000 */
[----:B------:R-:W1:Y:S01]  /*1250*/  LDS R2, [UR12+0x88] ;  /* 0x0000880cff027984 */ /* 0x000e620008000800 */
[----:B------:R-:W5:Y:S01]  /*1260*/  LDCU UR5, c[0x0][0x374] ;  /* 0x00006e80ff0577ac */ /* 0x000f620008000800 */
[----:B------:R-:W-:Y:S01]  /*1270*/  MOV R5, 0x1 ;  /* 0x0000000100057802 */ /* 0x000fe20000000f00 */
[----:B------:R-:W5:Y:S01]  /*1280*/  LDCU UR16, c[0x0][0x370] ;  /* 0x00006e00ff1077ac */ /* 0x000f620008000800 */
[----:B------:R-:W4:Y:S01]  /*1290*/  LDCU UR40, c[0x0][0x378] ;  /* 0x00006f00ff2877ac */ /* 0x000f220008000800 */
[----:B------:R-:W-:Y:S01]  /*12a0*/  UMOV UR43, 0x8a02480 ;  /* 0x08a02480002b7882 */ /* 0x000fe20000000000 */
[----:B------:R-:W-:Y:S02]  /*12b0*/  USEL UR4, URZ, 0x4000, UP6 ;  /* 0x00004000ff047887 */ /* 0x000fe4000b000000 */
[----:B------:R-:W-:Y:S02]  /*12c0*/  USEL UR43, UR43, 0x8a00480, !UP5 ;  /* 0x08a004802b2b7887 */ /* 0x000fe4000e800000 */
[----:B------:R-:W-:-:S02]  /*12d0*/  UIADD3 UR19, UPT, UPT, UR12, 0x36c00, URZ ;  /* 0x00036c000c137890 */ /* 0x000fc4000fffe0ff */
[----:B------:R-:W-:Y:S02]  /*12e0*/  UIADD3 UR43, UPT, UPT, UR4, UR43, URZ ;  /* 0x0000002b042b7290 */ /* 0x000fe4000fffe0ff */
[----:B------:R-:W-:Y:S02]  /*12f0*/  UIADD3 UR20, UPT, UPT, UR12, 0x35400, URZ ;  /* 0x000354000c147890 */ /* 0x000fe4000fffe0ff */
[----:B-----5:R-:W-:Y:S02]  /*1300*/  UIMAD UR16, UR5, UR16, URZ ;  /* 0x00000010051072a4 */ /* 0x020fe4000f8e02ff */
[----:B------:R-:W-:Y:S02]  /*1310*/  UIADD3 UR24, UPT, UPT, UR12, 0x5400, URZ ;  /* 0x000054000c187890 */ /* 0x000fe4000fffe0ff */
[----:B----4-:R-:W-:Y:S02]  /*1320*/  UIMAD UR40, UR16, UR40, URZ ;  /* 0x00000028102872a4 */ /* 0x010fe4000f8e02ff */
[----:B------:R-:W-:Y:S01]  /*1330*/  UIADD3 UR25, UPT, UPT, UR12, 0x1d400, URZ ;  /* 0x0001d4000c197890 */ /* 0x000fe2000fffe0ff */
[----:B------:R-:W-:Y:S01]  /*1340*/  UMOV UR31, 0x1 ;  /* 0x00000001001f7882 */ /* 0x000fe20000000000 */
[----:B------:R-:W-:-:S02]  /*1350*/  USHF.R.U32.HI UR19, URZ, 0x4, UR19 ;  /* 0x00000004ff137899 */ /* 0x000fc40008011613 */
[----:B------:R-:W-:Y:S02]  /*1360*/  USHF.R.U32.HI UR20, URZ, 0x4, UR20 ;  /* 0x00000004ff147899 */ /* 0x000fe40008011614 */
[----:B------:R-:W-:Y:S02]  /*1370*/  USHF.R.U32.HI UR24, URZ, 0x4, UR24 ;  /* 0x00000004ff187899 */ /* 0x000fe40008011618 */
[----:B------:R-:W-:Y:S01]  /*1380*/  USHF.R.U32.HI UR25, URZ, 0x4, UR25 ;  /* 0x00000004ff197899 */ /* 0x000fe20008011619 */
[----:B-1----:R-:W-:Y:S01]  /*1390*/  R2UR UR41, R2 ;  /* 0x00000000022972ca */ /* 0x002fe200000e0000 */
[----:B------:R-:W-:Y:S01]  /*13a0*/  USHF.L.U32 UR31, UR31, UR28, URZ ;  /* 0x0000001c1f1f7299 */ /* 0x000fe200080006ff */
[----:B------:R-:W-:Y:S01]  /*13b0*/  UMOV UR29, 0x1 ;  /* 0x00000001001d7882 */ /* 0x000fe20000000000 */
[----:B------:R-:W-:Y:S02]  /*13c0*/  ULOP3.LUT UR19, UR19, 0x3fc0, URZ, 0xc0, !UPT ;  /* 0x00003fc013137892 */ /* 0x000fe4000f8ec0ff */
[----:B------:R-:W-:-:S02]  /*13d0*/  USHF.L.U32 UR29, UR29, UR28, URZ ;  /* 0x0000001c1d1d7299 */ /* 0x000fc400080006ff */
[----:B------:R-:W-:Y:S02]  /*13e0*/  ULOP3.LUT UR20, UR20, 0x3fc0, URZ, 0xc0, !UPT ;  /* 0x00003fc014147892 */ /* 0x000fe4000f8ec0ff */
[----:B------:R-:W-:Y:S02]  /*13f0*/  ULOP3.LUT UR24, UR24, 0x3fc0, URZ, 0xc0, !UPT ;  /* 0x00003fc018187892 */ /* 0x000fe4000f8ec0ff */
[----:B------:R-:W-:Y:S02]  /*1400*/  ULOP3.LUT UR25, UR25, 0x3fc0, URZ, 0xc0, !UPT ;  /* 0x00003fc019197892 */ /* 0x000fe4000f8ec0ff */
[----:B------:R-:W-:Y:S02]  /*1410*/  UIADD3 UR10, UPT, UPT, UR41, 0x100, URZ ;  /* 0x00000100290a7890 */ /* 0x000fe4000fffe0ff */
[----:B------:R-:W-:Y:S02]  /*1420*/  UIADD3 UR8, UPT, UPT, UR41, 0x104, URZ ;  /* 0x0000010429087890 */ /* 0x000fe4000fffe0ff */
[----:B------:R-:W-:-:S02]  /*1430*/  UIADD3 UR6, UPT, UPT, UR41, -0x7fffff00, URZ ;  /* 0x8000010029067890 */ /* 0x000fc4000fffe0ff */
[----:B------:R-:W-:Y:S02]  /*1440*/  UIADD3 UR4, UPT, UPT, UR41, -0x7ffffefc, URZ ;  /* 0x8000010429047890 */ /* 0x000fe4000fffe0ff */
[----:B------:R-:W-:Y:S02]  /*1450*/  UIADD3 UR11, UPT, UPT, UR41, 0x108, URZ ;  /* 0x00000108290b7890 */ /* 0x000fe4000fffe0ff */
[----:B------:R-:W-:Y:S02]  /*1460*/  UIADD3 UR9, UPT, UPT, UR41, 0x10c, URZ ;  /* 0x0000010c29097890 */ /* 0x000fe4000fffe0ff */
[----:B------:R-:W-:Y:S02]  /*1470*/  UIADD3 UR7, UPT, UPT, UR41, -0x7ffffef8, URZ ;  /* 0x8000010829077890 */ /* 0x000fe4000fffe0ff */
[----:B------:R-:W-:Y:S02]  /*1480*/  UIADD3 UR5, UPT, UPT, UR41, -0x7ffffef4, URZ ;  /* 0x8000010c29057890 */ /* 0x000fe4000fffe0ff */
[----:B------:R-:W-:-:S02]  /*1490*/  USHF.R.U32.HI UR26, URZ, 0x1, UR10 ;  /* 0x00000001ff1a7899 */ /* 0x000fc4000801160a */
[----:B------:R-:W-:Y:S02]  /*14a0*/  USHF.R.U32.HI UR48, URZ, 0x1, UR6 ;  /* 0x00000001ff307899 */ /* 0x000fe40008011606 */
[----:B------:R-:W-:Y:S02]  /*14b0*/  USHF.R.U32.HI UR44, URZ, 0x1, UR8 ;  /* 0x00000001ff2c7899 */ /* 0x000fe40008011608 */
[----:B------:R-:W-:Y:S02]  /*14c0*/  USHF.R.U32.HI UR16, URZ, 0x1, UR4 ;  /* 0x00000001ff107899 */ /* 0x000fe40008011604 */
[----:B------:R-:W-:Y:S02]  /*14d0*/  USHF.R.U32.HI UR54, URZ, 0x1a, UR11 ;  /* 0x0000001aff367899 */ /* 0x000fe4000801160b */
[----:B------:R-:W-:Y:S02]  /*14e0*/  USHF.R.U32.HI UR18, URZ, 0x1a, UR7 ;  /* 0x0000001aff127899 */ /* 0x000fe40008011607 */
[----:B------:R-:W-:-:S02]  /*14f0*/  USHF.R.U32.HI UR17, URZ, 0x1a, UR9 ;  /* 0x0000001aff117899 */ /* 0x000fc40008011609 */
[----:B------:R-:W-:Y:S02]  /*1500*/  USHF.R.U32.HI UR42, URZ, 0x1a, UR5 ;  /* 0x0000001aff2a7899 */ /* 0x000fe40008011605 */
[----:B------:R-:W-:Y:S02]  /*1510*/  ULOP3.LUT UR26, UR26, 0x60000000, URZ, 0xc0, !UPT ;  /* 0x600000001a1a7892 */ /* 0x000fe4000f8ec0ff */
[----:B------:R-:W-:Y:S02]  /*1520*/  ULOP3.LUT UR48, UR48, 0x60000000, URZ, 0xc0, !UPT ;  /* 0x6000000030307892 */ /* 0x000fe4000f8ec0ff */
[----:B------:R-:W-:Y:S02]  /*1530*/  ULOP3.LUT UR44, UR44, 0x60000000, URZ, 0xc0, !UPT ;  /* 0x600000002c2c7892 */ /* 0x000fe4000f8ec0ff */
[----:B------:R-:W-:Y:S02]  /*1540*/  ULOP3.LUT UR16, UR16, 0x60000000, URZ, 0xc0, !UPT ;  /* 0x6000000010107892 */ /* 0x000fe4000f8ec0ff */
[----:B------:R-:W-:-:S02]  /*1550*/  ULOP3.LUT UR54, UR26, 0x30, UR54, 0xf8, !UPT ;  /* 0x000000301a367892 */ /* 0x000fc4000f8ef836 */
[----:B------:R-:W-:Y:S02]  /*1560*/  ULOP3.LUT UR48, UR48, 0x30, UR18, 0xf8, !UPT ;  /* 0x0000003030307892 */ /* 0x000fe4000f8ef812 */
[----:B------:R-:W-:Y:S02]  /*1570*/  ULOP3.LUT UR44, UR44, 0x30, UR17, 0xf8, !UPT ;  /* 0x000000302c2c7892 */ /* 0x000fe4000f8ef811 */
[----:B------:R-:W-:Y:S02]  /*1580*/  ULOP3.LUT UR42, UR16, 0x30, UR42, 0xf8, !UPT ;  /* 0x00000030102a7892 */ /* 0x000fe4000f8ef82a */
[----:B------:R-:W-:Y:S02]  /*1590*/  ULOP3.LUT UR31, UR31, 0x3, URZ, 0xfc, !UPT ;  /* 0x000000031f1f7892 */ /* 0x000fe4000f8efcff */
[----:B------:R-:W-:Y:S02]  /*15a0*/  ULEA.HI UR40, UR40, UR40, URZ, 0x1 ;  /* 0x0000002828287291 */ /* 0x000fe4000f8f08ff */
[----:B------:R-:W-:-:S02]  /*15b0*/  ULOP3.LUT UR55, UR54, UR43, URZ, 0xfc, !UPT ;  /* 0x0000002b36377292 */ /* 0x000fc4000f8efcff */
[----:B------:R-:W-:Y:S02]  /*15c0*/  ULOP3.LUT UR49, UR48, UR43, URZ, 0xfc, !UPT ;  /* 0x0000002b30317292 */ /* 0x000fe4000f8efcff */
[----:B------:R-:W-:Y:S02]  /*15d0*/  ULOP3.LUT UR45, UR44, UR43, URZ, 0xfc, !UPT ;  /* 0x0000002b2c2d7292 */ /* 0x000fe4000f8efcff */
[----:B------:R-:W-:Y:S02]  /*15e0*/  ULOP3.LUT UR43, UR42, UR43, URZ, 0xfc, !UPT ;  /* 0x0000002b2a2b7292 */ /* 0x000fe4000f8efcff */
[----:B------:R-:W-:Y:S02]  /*15f0*/  ULOP3.LUT UR29, UR29, 0xffff, URZ, 0xc0, !UPT ;  /* 0x0000ffff1d1d7892 */ /* 0x000fe4000f8ec0ff */
[----:B------:R-:W-:Y:S02]  /*1600*/  ULOP3.LUT UR19, UR19, 0x10000, URZ, 0xfc, !UPT ;  /* 0x0001000013137892 */ /* 0x000fe4000f8efcff */
[----:B------:R-:W-:-:S02]  /*1610*/  ULOP3.LUT UR20, UR20, 0x10000, URZ, 0xfc, !UPT ;  /* 0x0001000014147892 */ /* 0x000fc4000f8efcff */
[----:B------:R-:W-:Y:S02]  /*1620*/  ULOP3.LUT UR24, UR24, 0x10000, URZ, 0xfc, !UPT ;  /* 0x0001000018187892 */ /* 0x000fe4000f8efcff */
[----:B------:R-:W-:Y:S02]  /*1630*/  ULOP3.LUT UR25, UR25, 0x10000, URZ, 0xfc, !UPT ;  /* 0x0001000019197892 */ /* 0x000fe4000f8efcff */
[----:B------:R-:W-:Y:S02]  /*1640*/  ULOP3.LUT UR31, UR31, 0xffff, URZ, 0xc0, !UPT ;  /* 0x0000ffff1f1f7892 */ /* 0x000fe4000f8ec0ff */
[----:B------:R-:W-:Y:S01]  /*1650*/  USHF.R.S32.HI UR40, URZ, 0x1, UR40 ;  /* 0x00000001ff287899 */ /* 0x000fe20008011428 */
[----:B------:R-:W-:Y:S01]  /*1660*/  UMOV UR39, URZ ;  /* 0x000000ff00277c82 */ /* 0x000fe20008000000 */
[----:B------:R-:W-:Y:S01]  /*1670*/  UMOV UR37, URZ ;  /* 0x000000ff00257c82 */ /* 0x000fe20008000000 */
[----:B------:R-:W-:Y:S01]  /*1680*/  UMOV UR35, URZ ;  /* 0x000000ff00237c82 */ /* 0x000fe20008000000 */
[----:B------:R-:W-:Y:S01]  /*1690*/  UMOV UR54, URZ ;  /* 0x000000ff00367c82 */ /* 0x000fe20008000000 */
[----:B------:R-:W-:Y:S01]  /*16a0*/  UMOV UR48, URZ ;  /* 0x000000ff00307c82 */ /* 0x000fe20008000000 */
[----:B------:R-:W-:Y:S01]  /*16b0*/  UMOV UR44, URZ ;  /* 0x000000ff002c7c82 */ /* 0x000fe20008000000 */
[----:B------:R-:W-:-:S05]  /*16c0*/  UMOV UR42, URZ ;  /* 0x000000ff002a7c82 */ /* 0x000fca0008000000 */
.L_x_28:
[----:B------:R-:W-:Y:S01]  /*16d0*/  USHF.L.U32 UR16, UR37, 0x1f, URZ ;  /* 0x0000001f25107899 */ /* 0x000fe200080006ff */
[----:B------:R-:W-:Y:S01]  /*16e0*/  SHF.L.U32 R3, R5, 0x1f, RZ ;  /* 0x0000001f05037819 */ /* 0x000fe200000006ff */
[----:B----4-:R-:W-:Y:S02]  /*16f0*/  ULEA UR18, UR35, UR12, 0x3 ;  /* 0x0000000c23127291 */ /* 0x010fe4000f8e18ff */
[----:B-1----:R-:W-:Y:S02]  /*1700*/  ULEA UR17, UR39, UR12, 0x3 ;  /* 0x0000000c27117291 */ /* 0x002fe4000f8e18ff */
[----:B------:R-:W-:Y:S01]  /*1710*/  MOV R2, UR16 ;  /* 0x0000001000027c02 */ /* 0x000fe20008000f00 */
[----:B------:R-:W-:Y:S02]  /*1720*/  UIADD3 UR27, UPT, UPT, UR40, UR27, URZ ;  /* 0x0000001b281b7290 */ /* 0x000fe4000fffe0ff */
[----:B------:R-:W-:Y:S02]  /*1730*/  UPLOP3.LUT UP2, UPT, UPT, UPT, UPT, 0x40, 0x4 ;  /* 0x000000000004789c */ /* 0x000fe40003f4e870 */
[----:B-----5:R1:W4:Y:S01]  /*1740*/  SYNCS.PHASECHK.TRANS64.TRYWAIT P1, [UR18], R2 ;  /* 0x00000002ff0075a7 */ /* 0x0203220008021112 */
[----:B------:R-:W-:Y:S01]  /*1750*/  ULEA UR18, UR39, UR41, 0x7 ;  /* 0x0000002927127291 */ /* 0x000fe2000f8e38ff */
[----:B------:R-:W5:Y:S02]  /*1760*/  SYNCS.PHASECHK.TRANS64.TRYWAIT P0, [UR17+0x70], R3 ;  /* 0x00007003ff0075a7 */ /* 0x000f640008001111 */
[----:B-1--45:R-:W-:Y:S09]  /*1770*/  @!P0 BRA `(.L_x_24) ;  /* 0x0000002800448947 */ /* 0x032ff20003800000 */
.L_x_56:
[----:B------:R-:W-:-:S05]  /*1780*/  UMOV UR33, URZ ;  /* 0x000000ff00217c82 */ /* 0x000fca0008000000 */
.L_x_27:
[----:B------:R-:W-:Y:S02]  /*1790*/  USHF.L.U32 UR38, UR35, 0xa, URZ ;  /* 0x0000000a23267899 */ /* 0x000fe400080006ff */
[----:B------:R-:W-:Y:S02]  /*17a0*/  UIADD3 UR26, UPT, UPT, UR35, 0x1, URZ ;  /* 0x00000001231a7890 */ /* 0x000fe4000fffe0ff */
[----:B------:R-:W-:Y:S02]  /*17b0*/  UISETP.GT.U32.AND UP0, UPT, UR33, 0xe, UPT ;  /* 0x0000000e2100788c */ /* 0x000fe4000bf04070 */
[----:B------:R-:W-:Y:S02]  /*17c0*/  UIADD3 UR34, UPT, UPT, UR38, 0x6, URZ ;  /* 0x0000000626227890 */ /* 0x000fe4000fffe0ff */
[----:B----4-:R-:W-:Y:S02]  /*17d0*/  ULEA UR66, UR35, UR20, 0x6 ;  /* 0x0000001423427291 */ /* 0x010fe4000f8e30ff */
[----:B------:R-:W-:Y:S01]  /*17e0*/  ULEA UR62, UR35, UR19, 0x6 ;  /* 0x00000013233e7291 */ /* 0x000fe2000f8e30ff */
[----:B------:R-:W-:Y:S01]  /*17f0*/  PLOP3.LUT P0, PT, PT, PT, UP0, 0x80, 0x8 ;  /* 0x000000000008781c */ /* 0x000fe20003f0f008 */
[----:B------:R-:W-:Y:S02]  /*1800*/  ULEA UR16, UR35, UR12, 0x3 ;  /* 0x0000000c23107291 */ /* 0x000fe4000f8e18ff */
[----:B------:R-:W-:Y:S02]  /*1810*/  UISETP.NE.AND UP1, UPT, UR26, 0x6, UPT ;  /* 0x000000061a00788c */ /* 0x000fe4000bf25270 */
[----:B------:R-:W-:Y:S02]  /*1820*/  UIADD3 UR58, UPT, UPT, UR38, UR25, URZ ;  /* 0x00000019263a7290 */ /* 0x000fe4000fffe0ff */
[----:B------:R-:W-:Y:S02]  /*1830*/  UIADD3 UR56, UPT, UPT, UR38, UR24, URZ ;  /* 0x0000001826387290 */ /* 0x000fe4000fffe0ff */
[----:B------:R-:W-:Y:S02]  /*1840*/  UIADD3 UR52, UPT, UPT, UR25, 0x2, UR38 ;  /* 0x0000000219347890 */ /* 0x000fe4000fffe026 */
[----:B------:R-:W-:Y:S02]  /*1850*/  UIADD3 UR50, UPT, UPT, UR24, 0x2, UR38 ;  /* 0x0000000218327890 */ /* 0x000fe4000fffe026 */
[----:B------:R-:W-:Y:S02]  /*1860*/  UIADD3 UR46, UPT, UPT, UR25, 0x4, UR38 ;  /* 0x00000004192e7890 */ /* 0x000fe4000fffe026 */
[----:B------:R-:W-:Y:S02]  /*1870*/  UIADD3 UR36, UPT, UPT, UR34, UR25, URZ ;  /* 0x0000001922247290 */ /* 0x000fe4000fffe0ff */
[----:B------:R-:W-:Y:S02]  /*1880*/  UIADD3 UR64, UPT, UPT, UR66, 0x20, URZ ;  /* 0x0000002042407890 */ /* 0x000fe4000fffe0ff */
[----:B------:R-:W-:Y:S02]  /*1890*/  UIADD3 UR60, UPT, UPT, UR62, 0x20, URZ ;  /* 0x000000203e3c7890 */ /* 0x000fe4000fffe0ff */
[----:B------:R-:W-:Y:S02]  /*18a0*/  UIADD3 UR38, UPT, UPT, UR24, 0x4, UR38 ;  /* 0x0000000418267890 */ /* 0x000fe4000fffe026 */
[----:B------:R-:W-:Y:S02]  /*18b0*/  UIADD3 UR32, UPT, UPT, UR16, 0x30, URZ ;  /* 0x0000003010207890 */ /* 0x000fe4000fffe0ff */
[----:B------:R-:W-:Y:S02]  /*18c0*/  USEL UR30, URZ, 0x1, UP1 ;  /* 0x00000001ff1e7887 */ /* 0x000fe40008800000 */
[----:B------:R-:W-:Y:S02]  /*18d0*/  UIADD3 UR34, UPT, UPT, UR34, UR24, URZ ;  /* 0x0000001822227290 */ /* 0x000fe4000fffe0ff */
[----:B------:R-:W-:Y:S01]  /*18e0*/  USEL UR35, UR26, URZ, UP1 ;  /* 0x000000ff1a237287 */ /* 0x000fe20008800000 */
[----:B------:R-:W-:Y:S01]  /*18f0*/  UMOV UR67, 0x4008 ;  /* 0x0000400800437882 */ /* 0x000fe20000000000 */
        /* <DEDUP_REMOVED lines=8> */
[----:B-----5:R-:W-:Y:S05]  /*1980*/  @P1 BRA `(.L_x_25) ;  /* 0x0000000000101947 */ /* 0x020fea0003800000 */
[----:B------:R-:W-:Y:S06]  /*1990*/  USHF.L.U32 UR26, UR37, 0x1f, URZ ;  /* 0x0000001f251a7899 */ /* 0x000fec00080006ff */
[----:B-1----:R-:W-:Y:S04]  /*19a0*/  MOV R2, UR26 ;  /* 0x0000001a00027c02 */ /* 0x002fe80008000f00 */
[----:B------:R-:W1:Y:S02]  /*19b0*/  SYNCS.PHASECHK.TRANS64.TRYWAIT P1, [UR16], R2 ;  /* 0x00000002ff0075a7 */ /* 0x000e640008021110 */
[----:B-1----:R-:W-:Y:S05]  /*19c0*/  @!P1 BRA `(.L_x_26) ;  /* 0x0000002400d09947 */ /* 0x002fea0003800000 */
.L_x_25:
[----:B------:R-:W-:Y:S01]  /*19d0*/  ULOP3.LUT UR37, UR37, UR30, URZ, 0x3c, !UPT ;  /* 0x0000001e25257292 */ /* 0x000fe2000f8e3cff */
[----:B------:R-:W-:Y:S01]  /*19e0*/  PLOP3.LUT P1, PT, PT, PT, PT, 0x80, 0x8 ;  /* 0x000000000008781c */ /* 0x000fe20003f2f070 */
[----:B------:R-:W-:Y:S01]  /*19f0*/  @!UP0 ULEA UR26, UR35, UR12, 0x3 ;  /* 0x0000000c231a8291 */ /* 0x000fe2000f8e18ff */
[----:B------:R4:W-:Y:S01]  /*1a00*/  UTCCP.T.S.4x32dp128bit tmem[UR41+0x100], gdesc[UR66] ;  /* 0x00010042290079e7 */ /* 0x0009e20009100000 */
[----:B------:R-:W-:Y:S01]  /*1a10*/  @!UP0 USHF.L.U32 UR16, UR37, 0x1f, URZ ;  /* 0x0000001f25108899 */ /* 0x000fe200080006ff */
[----:B------:R4:W-:Y:S01]  /*1a20*/  UTCCP.T.S.4x32dp128bit tmem[UR41+0x104], gdesc[UR64] ;  /* 0x00010440290079e7 */ /* 0x0009e20009100000 */
[----:B------:R4:W-:Y:S01]  /*1a30*/  UTCCP.T.S.4x32dp128bit tmem[UR41+0x108], gdesc[UR62] ;  /* 0x0001083e290079e7 */ /* 0x0009e20009100000 */
[----:B------:R4:W-:Y:S01]  /*1a40*/  UTCCP.T.S.4x32dp128bit tmem[UR41+0x10c], gdesc[UR60] ;  /* 0x00010c3c290079e7 */ /* 0x0009e20009100000 */
[----:B------:R4:W-:Y:S01]  /*1a50*/  UTCOMMA gdesc[UR56], gdesc[UR58], tmem[UR18], tmem[UR54], idesc[UR55], tmem[UR10], UP2 ;  /* 0xc00a363a380075ea */ /* 0x0009e20009000012 */
[----:B------:R-:W-:Y:S01]  /*1a60*/  UMOV UR68, UR38 ;  /* 0x0000002600447c82 */ /* 0x000fe20008000000 */
[----:B------:R-:W-:Y:S01]  /*1a70*/  UMOV UR69, 0x40004040 ;  /* 0x4000404000457882 */ /* 0x000fe20000000000 */
[----:B-1----:R-:W-:Y:S01]  /*1a80*/  MOV R2, UR16 ;  /* 0x0000001000027c02 */ /* 0x002fe20008000f00 */
[----:B------:R4:W-:Y:S01]  /*1a90*/  UTCOMMA gdesc[UR50], gdesc[UR52], tmem[UR18], tmem[UR48], idesc[UR49], tmem[UR6], UPT ;  /* 0xc0063034320075ea */ /* 0x0009e2000b800012 */
[----:B------:R-:W-:Y:S01]  /*1aa0*/  UMOV UR70, UR36 ;  /* 0x0000002400467c82 */ /* 0x000fe20008000000 */
[----:B------:R-:W-:Y:S01]  /*1ab0*/  UMOV UR71, 0x40004040 ;  /* 0x4000404000477882 */ /* 0x000fe20000000000 */
[----:B------:R-:W-:Y:S01]  /*1ac0*/  UMOV UR72, UR34 ;  /* 0x0000002200487c82 */ /* 0x000fe20008000000 */
[----:B------:R-:W-:Y:S01]  /*1ad0*/  UMOV UR73, 0x40004040 ;  /* 0x4000404000497882 */ /* 0x000fe20000000000 */
[----:B------:R4:W-:Y:S01]  /*1ae0*/  UTCOMMA gdesc[UR68], gdesc[UR46], tmem[UR18], tmem[UR44], idesc[UR45], tmem[UR8], UPT ;  /* 0xc0082c2e440075ea */ /* 0x0009e2000b800012 */
[----:B------:R4:W-:Y:S01]  /*1af0*/  UTCOMMA gdesc[UR72], gdesc[UR70], tmem[UR18], tmem[UR42], idesc[UR43], tmem[UR4], UPT ;  /* 0xc0042a46480075ea */ /* 0x0009e2000b800012 */
[----:B------:R4:W-:Y:S01]  /*1b00*/  UTCBAR.MULTICAST [UR32], URZ, UR31 ;  /* 0x000000ff200073e9 */ /* 0x0009e2000800081f */
[----:B------:R4:W5:Y:S01]  /*1b10*/  @!P0 SYNCS.PHASECHK.TRANS64.TRYWAIT P1, [UR26], R2 ;  /* 0x00000002ff0085a7 */ /* 0x000962000802111a */
[----:B------:R-:W-:Y:S02]  /*1b20*/  UIADD3 UR33, UPT, UPT, UR33, 0x1, URZ ;  /* 0x0000000121217890 */ /* 0x000fe4000fffe0ff */
[----:B------:R-:W-:Y:S02]  /*1b30*/  UPLOP3.LUT UP2, UPT, UPT, UPT, UPT, 0x80, 0x8 ;  /* 0x000000000008789c */ /* 0x000fe40003f4f070 */
[----:B------:R-:W-:Y:S09]  /*1b40*/  UISETP.NE.AND UP0, UPT, UR33, 0x10, UPT ;  /* 0x000000102100788c */ /* 0x000ff2000bf05270 */
[----:B------:R-:W-:Y:S05]  /*1b50*/  BRA.U UP0, `(.L_x_27) ;  /* 0xfffffffd000c7547 */ /* 0x000fea000b83ffff */
[----:B------:R-:W-:Y:S02]  /*1b60*/  UIADD3 UR17, UPT, UPT, UR17, 0x60, URZ ;  /* 0x0000006011117890 */ /* 0x000fe4000fffe0ff */
[----:B------:R-:W-:-:S04]  /*1b70*/  UIADD3 UR39, UPT, UPT, UR39, 0x1, URZ ;  /* 0x0000000127277890 */ /* 0x000fc8000fffe0ff */
[----:B------:R-:W-:-:S03]  /*1b80*/  UISETP.NE.AND UP0, UPT, UR39, 0x2, UPT ;  /* 0x000000022700788c */ /* 0x000fc6000bf05270 */
[----:B------:R1:W-:Y:S01]  /*1b90*/  UTCBAR.MULTICAST [UR17], URZ, UR29 ;  /* 0x000000ff110073e9 */ /* 0x0003e2000800081d */
[----:B------:R-:W-:Y:S02]  /*1ba0*/  USEL UR39, UR39, URZ, UP0 ;  /* 0x000000ff27277287 */ /* 0x000fe40008000000 */
[----:B------:R-:W-:Y:S02]  /*1bb0*/  USEL UR16, URZ, 0x1, UP0 ;  /* 0x00000001ff107887 */ /* 0x000fe40008000000 */
[----:B------:R-:W-:-:S04]  /*1bc0*/  UISETP.GE.AND UP0, UPT, UR27, 0x200, UPT ;  /* 0x000002001b00788c */ /* 0x000fc8000bf06270 */
[----:B------:R-:W-:-:S05]  /*1bd0*/  LOP3.LUT R5, R5, UR16, RZ, 0x3c, !PT ;  /* 0x0000001005057c12 */ /* 0x000fca000f8e3cff */
[----:B------:R-:W-:Y:S05]  /*1be0*/  BRA.U !UP0, `(.L_x_28) ;  /* 0xfffffff908b87547 */ /* 0x000fea000b83ffff */
[----:B------:R-:W-:-:S06]  /*1bf0*/  UIADD3 UR39, UPT, UPT, UR39, 0x1, URZ ;  /* 0x0000000127277890 */ /* 0x000fcc000fffe0ff */
[----:B------:R-:W-:Y:S02]  /*1c00*/  MOV R6, UR39 ;  /* 0x0000002700067c02 */ /* 0x000fe40008000f00 */
.L_x_23:
[----:B------:R-:W-:-:S09]  /*1c10*/  UISETP.NE.AND UP0, UPT, UR28, URZ, UPT ;  /* 0x000000ff1c00728c */ /* 0x000fd2000bf05270 */
[----:B------:R-:W-:Y:S05]  /*1c20*/  BRA.U UP0, `(.L_x_22) ;  /* 0x00000001002c7547 */ /* 0x000fea000b800000 */
[----:B----4-:R-:W4:Y:S01]  /*1c30*/  S2R R2, SR_CgaCtaId ;  /* 0x0000000000027919 */ /* 0x010f220000008800 */
[----:B------:R-:W-:Y:S02]  /*1c40*/  ISETP.NE.AND P0, PT, R6, 0x2, PT ;  /* 0x000000020600780c */ /* 0x000fe40003f05270 */
[----:B------:R-:W-:Y:S02]  /*1c50*/  MOV R3, 0x400 ;  /* 0x0000040000037802 */ /* 0x000fe40000000f00 */
[----:B------:R-:W-:-:S04]  /*1c60*/  SEL R4, RZ, 0x1, P0 ;  /* 0x00000001ff047807 */ /* 0x000fc80000000000 */
[----:B------:R-:W-:-:S05]  /*1c70*/  LOP3.LUT R4, R5, R4, RZ, 0x3c, !PT ;  /* 0x0000000405047212 */ /* 0x000fca00078e3cff */
[----:B------:R-:W-:Y:S01]  /*1c80*/  IMAD.U32 R4, R4, -0x80000000, RZ ;  /* 0x8000000004047824 */ /* 0x000fe200078e00ff */
[----:B----4-:R-:W-:Y:S02]  /*1c90*/  LEA R2, R2, R3, 0x18 ;  /* 0x0000000302027211 */ /* 0x010fe400078ec0ff */
[----:B------:R-:W-:-:S05]  /*1ca0*/  SEL R3, R6, RZ, P0 ;  /* 0x000000ff06037207 */ /* 0x000fca0000000000 */
[----:B------:R-:W-:-:S04]  /*1cb0*/  IMAD R2, R3, 0x8, R2 ;  /* 0x0000000803027824 */ /* 0x000fc800078e0202 */
[----:B------:R-:W4:Y:S02]  /*1cc0*/  SYNCS.PHASECHK.TRANS64.TRYWAIT P0, [R2+URZ+0x70], R4 ;  /* 0x00007004020075a7 */ /* 0x000f2400080011ff */
[----:B----4-:R-:W-:Y:S05]  /*1cd0*/  @!P0 BRA `(.L_x_29) ;  /* 0x00000024002c8947 */ /* 0x010fea0003800000 */
.L_x_22:
[----:B------:R-:W-:-:S13]  /*1ce0*/  ISETP.GT.AND P0, PT, R7, 0x3, PT ;  /* 0x000000030700780c */ /* 0x000fda0003f04270 */
[----:B-12345:R-:W-:Y:S05]  /*1cf0*/  @P0 EXIT ;  /* 0x000000000000094d */ /* 0x03efea0003800000 */
[----:B------:R-:W-:-:S13]  /*1d00*/  ISETP.NE.AND P0, PT, R7, RZ, PT ;  /* 0x000000ff0700720c */ /* 0x000fda0003f05270 */
[----:B------:R-:W-:Y:S05]  /*1d10*/  @P0 BRA `(.L_x_30) ;  /* 0x0000000000b80947 */ /* 0x000fea0003800000 */
[----:B------:R-:W1:Y:S01]  /*1d20*/  S2UR UR6, SR_CgaCtaId ;  /* 0x00000000000679c3 */ /* 0x000e620000008800 */
[----:B------:R-:W-:Y:S01]  /*1d30*/  NOP ;  /* 0x0000000000007918 */ /* 0x000fe20000000000 */
[----:B------:R-:W-:Y:S01]  /*1d40*/  UMOV UR4, 0x40 ;  /* 0x0000004000047882 */ /* 0x000fe20000000000 */
[----:B------:R-:W-:Y:S01]  /*1d50*/  UMOV UR5, 0x400 ;  /* 0x0000040000057882 */ /* 0x000fe20000000000 */
[----:B-1----:R-:W-:Y:S02]  /*1d60*/  ULEA UR4, UR6, UR4, 0x18 ;  /* 0x0000000406047291 */ /* 0x002fe4000f8ec0ff */
[----:B------:R-:W-:-:S07]  /*1d70*/  ULEA UR5, UR6, UR5, 0x18 ;  /* 0x0000000506057291 */ /* 0x000fce000f8ec0ff */
[----:B------:R-:W1:Y:S02]  /*1d80*/  LDS.U8 R2, [UR4] ;  /* 0x00000004ff027984 */ /* 0x000e640008000000 */
[----:B-1----:R-:W-:-:S13]  /*1d90*/  ISETP.NE.AND P0, PT, R2, RZ, PT ;  /* 0x000000ff0200720c */ /* 0x002fda0003f05270 */
[----:B------:R-:W-:Y:S05]  /*1da0*/  @P0 BRA `(.L_x_31) ;  /* 0x00000000007c0947 */ /* 0x000fea0003800000 */
[----:B------:R-:W-:-:S13]  /*1db0*/  ELECT P0, URZ, PT ;  /* 0x0000000000ff782f */ /* 0x000fda0003800000 */
[----:B------:R-:W-:Y:S05]  /*1dc0*/  @!P0 BRA `(.L_x_32) ;  /* 0x0000000000848947 */ /* 0x000fea0003800000 */
[----:B------:R-:W-:Y:S01]  /*1dd0*/  UMOV UR4, 0x10 ;  /* 0x0000001000047882 */ /* 0x000fe20000000000 */
[----:B------:R-:W-:-:S04]  /*1de0*/  IMAD.MOV.U32 R3, RZ, RZ, 0xffff ;  /* 0x0000ffffff037424 */ /* 0x000fc800078e00ff */
[----:B------:R-:W-:Y:S04]  /*1df0*/  DEPBAR.LE SB1, 0x36 ;  /* 0x00009d800000791a */ /* 0x000fe80000000000 */
[----:B------:R-:W1:Y:S02]  /*1e00*/  UTCATOMSWS.FIND_AND_SET.ALIGN UP0, UR4, UR4 ;  /* 0x00000004000475e3 */ /* 0x000e640008000800 */
[----:B-1----:R-:W-:Y:S01]  /*1e10*/  PLOP3.LUT P0, PT, PT, PT, UP0, 0x80, 0x8 ;  /* 0x000000000008781c */ /* 0x002fe20003f0f008 */
[----:B------:R-:W-:-:S03]  /*1e20*/  IMAD.U32 R4, RZ, RZ, UR4 ;  /* 0x00000004ff047e24 */ /* 0x000fc6000f8e00ff */
[----:B------:R-:W-:-:S04]  /*1e30*/  SEL R2, RZ, 0xffffffff, !P0 ;  /* 0xffffffffff027807 */ /* 0x000fc80004000000 */
[----:B------:R-:W-:Y:S01]  /*1e40*/  ISETP.NE.AND P0, PT, R2, RZ, PT ;  /* 0x000000ff0200720c */ /* 0x000fe20003f05270 */
[----:B------:R-:W-:-:S12]  /*1e50*/  IMAD.MOV.U32 R2, RZ, RZ, 0x1 ;  /* 0x00000001ff027424 */ /* 0x000fd800078e00ff */
[----:B------:R-:W-:Y:S05]  /*1e60*/  @P0 BRA `(.L_x_33) ;  /* 0x0000000000240947 */ /* 0x000fea0003800000 */
.L_x_34:
[----:B------:R-:W-:Y:S05]  /*1e70*/  NANOSLEEP 0x64 ;  /* 0x000000640000795d */ /* 0x000fea0003800000 */
[----:B------:R-:W-:-:S05]  /*1e80*/  UMOV UR4, 0x10 ;  /* 0x0000001000047882 */ /* 0x000fca0000000000 */
[----:B------:R-:W-:Y:S04]  /*1e90*/  DEPBAR.LE SB1, 0x36 ;  /* 0x00009d800000791a */ /* 0x000fe80000000000 */
[----:B------:R-:W1:Y:S02]  /*1ea0*/  UTCATOMSWS.FIND_AND_SET.ALIGN UP0, UR4, UR4 ;  /* 0x00000004000475e3 */ /* 0x000e640008000800 */
[----:B-1----:R-:W-:-:S04]  /*1eb0*/  PLOP3.LUT P0, PT, PT, PT, UP0, 0x80, 0x8 ;  /* 0x000000000008781c */ /* 0x002fc80003f0f008 */
[----:B------:R-:W-:-:S04]  /*1ec0*/  SEL R4, RZ, 0xffffffff, !P0 ;  /* 0xffffffffff047807 */ /* 0x000fc80004000000 */
[----:B------:R-:W-:Y:S01]  /*1ed0*/  ISETP.NE.AND P0, PT, R4, RZ, PT ;  /* 0x000000ff0400720c */ /* 0x000fe20003f05270 */
[----:B------:R-:W-:-:S12]  /*1ee0*/  IMAD.U32 R4, RZ, RZ, UR4 ;  /* 0x00000004ff047e24 */ /* 0x000fd8000f8e00ff */
[----:B------:R-:W-:Y:S05]  /*1ef0*/  @!P0 BRA `(.L_x_34) ;  /* 0xfffffffc00dc8947 */ /* 0x000fea000383ffff */
.L_x_33:
[C---:B------:R-:W-:Y:S01]  /*1f00*/  VIADD R5, R4.reuse, 0x10 ;  /* 0x0000001004057836 */ /* 0x040fe20000000000 */
[----:B------:R-:W-:Y:S01]  /*1f10*/  UMOV UR4, 0x50 ;  /* 0x0000005000047882 */ /* 0x000fe20000000000 */
[----:B------:R-:W-:Y:S01]  /*1f20*/  SHF.L.U32 R3, R3, R4, RZ ;  /* 0x0000000403037219 */ /* 0x000fe200000006ff */
[----:B------:R-:W-:Y:S01]  /*1f30*/  ULEA UR4, UR6, UR4, 0x18 ;  /* 0x0000000406047291 */ /* 0x000fe2000f8ec0ff */
[----:B------:R-:W-:Y:S01]  /*1f40*/  IMAD.SHL.U32 R4, R4, 0x20, RZ ;  /* 0x0000002004047824 */ /* 0x000fe200078e00ff */
[----:B------:R-:W-:-:S04]  /*1f50*/  SHF.L.U32 R2, R2, R5, RZ ;  /* 0x0000000502027219 */ /* 0x000fc800000006ff */
[----:B------:R-:W-:-:S05]  /*1f60*/  LOP3.LUT R2, R2, R3, RZ, 0xfc, !PT ;  /* 0x0000000302027212 */ /* 0x000fca00078efcff */
[----:B------:R1:W-:Y:S04]  /*1f70*/  ATOMS.OR RZ, [UR4], R2 ;  /* 0x00000002ffff798c */ /* 0x0003e8000b000004 */
[----:B------:R1:W-:Y:S01]  /*1f80*/  STS [UR5+0x88], R4 ;  /* 0x00008804ff007988 */ /* 0x0003e20008000805 */
[----:B------:R-:W-:Y:S05]  /*1f90*/  BRA `(.L_x_32) ;  /* 0x0000000000107947 */ /* 0x000fea0003800000 */
.L_x_31:
[----:B------:R-:W-:-:S05]  /*1fa0*/  MOV R2, 0xffffffff ;  /* 0xffffffff00027802 */ /* 0x000fca0000000f00 */
[----:B------:R1:W-:Y:S02]  /*1fb0*/  STS [UR5+0x88], R2 ;  /* 0x00008802ff007988 */ /* 0x0003e40008000805 */
[----:B-1----:R-:W-:Y:S02]  /*1fc0*/  MOV R2, 0x1fe0 ;  /* 0x00001fe000027802 */ /* 0x002fe40000000f00 */
[----:B------:R-:W-:Y:S05]  /*1fd0*/  CALL.REL.NOINC `($__internal_1_$__cuda_sm10x_tcgen05_guardrail_trap_phase_invalid_during_alloc) ;  /* 0x0000002000a87944 */ /* 0x000fea0003c00000 */
.L_x_32:
[----:B------:R-:W-:Y:S05]  /*1fe0*/  WARPSYNC.ALL ;  /* 0x0000000000007948 */ /* 0x000fea0003800000 */
[----:B------:R-:W-:Y:S01]  /*1ff0*/  NOP ;  /* 0x0000000000007918 */ /* 0x000fe20000000000 */
.L_x_30:
[----:B------:R-:W2:Y:S08]  /*2000*/  S2UR UR4, SR_CgaCtaId ;  /* 0x00000000000479c3 */ /* 0x000eb00000008800 */
[----:B------:R-:W-:Y:S06]  /*2010*/  BAR.SYNC.DEFER_BLOCKING 0x3, 0xa0 ;  /* 0x00c2800000007b1d */ /* 0x000fec0000010000 */
[----:B------:R-:W-:-:S02]  /*2020*/  UMOV UR5, 0x400 ;  /* 0x0000040000057882 */ /* 0x000fc40000000000 */
[----:B------:R-:W3:Y:S01]  /*2030*/  S2UR UR48, SR_CTAID.Z ;  /* 0x00000000003079c3 */ /* 0x000ee20000002700 */
[----:B--2---:R-:W-:-:S06]  /*2040*/  ULEA UR4, UR4, UR5, 0x18 ;  /* 0x0000000504047291 */ /* 0x004fcc000f8ec0ff */
[----:B------:R-:W-:Y:S01]  /*2050*/  MOV R3, UR4 ;  /* 0x0000000400037c02 */ /* 0x000fe20008000f00 */
[----:B---3--:R-:W-:-:S04]  /*2060*/  UISETP.GT.U32.AND UP0, UPT, UR48, 0x1ff, UPT ;  /* 0x000001ff3000788c */ /* 0x008fc8000bf04070 */
[----:B------:R2:W3:Y:S05]  /*2070*/  LDS R45, [R3+0x88] ;  /* 0x00008800032d7984 */ /* 0x0004ea0000000800 */
[----:B------:R-:W-:Y:S05]  /*2080*/  BRA.U UP0, `(.L_x_35) ;  /* 0x0000001d00147547 */ /* 0x000fea000b800000 */
[----:B------:R-:W4:Y:S01]  /*2090*/  LDCU.64 UR34, c[0x0][0x648] ;  /* 0x0000c900ff2277ac */ /* 0x000f220008000a00 */
[----:B-1----:R-:W-:Y:S01]  /*20a0*/  IMAD.SHL.U32 R2, R0, 0x20, RZ ;  /* 0x0000002000027824 */ /* 0x002fe200078e00ff */
[----:B------:R-:W1:Y:S01]  /*20b0*/  S2UR UR39, SR_CTAID.X ;  /* 0x00000000002779c3 */ /* 0x000e620000002500 */
[----:B------:R-:W-:Y:S01]  /*20c0*/  SHF.R.U32.HI R0, RZ, 0x5, R0 ;  /* 0x00000005ff007819 */ /* 0x000fe20000011600 */
[----:B------:R-:W5:Y:S01]  /*20d0*/  LDCU UR6, c[0x0][0x658] ;  /* 0x0000cb00ff0677ac */ /* 0x000f620008000800 */
[----:B------:R-:W2:Y:S01]  /*20e0*/  S2R R37, SR_LANEID ;  /* 0x0000000000257919 */ /* 0x000ea20000000000 */
[----:B------:R-:W-:Y:S01]  /*20f0*/  LOP3.LUT R5, R2, 0x3e0, RZ, 0xc0, !PT ;  /* 0x000003e002057812 */ /* 0x000fe200078ec0ff */
[----:B------:R-:W-:Y:S01]  /*2100*/  HFMA2 R36, -RZ, RZ, 0, 0 ;  /* 0x00000000ff247431 */ /* 0x000fe200000001ff */
[----:B------:R-:W3:Y:S01]  /*2110*/  LDCU UR37, c[0x0][0x374] ;  /* 0x00006e80ff2577ac */ /* 0x000ee20008000800 */
[----:B------:R-:W-:Y:S01]  /*2120*/  BSSY B1, `(.L_x_35) ;  /* 0x00001bb000017945 */ /* 0x000fe20003800000 */
[----:B------:R-:W2:Y:S01]  /*2130*/  S2UR UR32, SR_CgaCtaId ;  /* 0x00000000002079c3 */ /* 0x000ea20000008800 */
[C---:B------:R-:W-:Y:S01]  /*2140*/  IMAD R2, R0.reuse, 0x400, R5 ;  /* 0x0000040000027824 */ /* 0x040fe200078e0205 */
[----:B------:R-:W1:Y:S01]  /*2150*/  LDCU.64 UR44, c[0x0][0x348] ;  /* 0x00006900ff2c77ac */ /* 0x000e620008000a00 */
[----:B------:R-:W-:Y:S01]  /*2160*/  IMAD.U32 R44, RZ, RZ, UR48 ;  /* 0x00000030ff2c7e24 */ /* 0x000fe2000f8e00ff */
[----:B------:R-:W-:Y:S01]  /*2170*/  CS2R R38, SRZ ;  /* 0x0000000000267805 */ /* 0x000fe2000001ff00 */
[----:B------:R-:W-:Y:S01]  /*2180*/  IMAD.IADD R5, R3, 0x1, R2 ;  /* 0x0000000103057824 */ /* 0x000fe200078e0202 */
[----:B------:R-:W-:Y:S01]  /*2190*/  UMOV UR33, 0x400 ;  /* 0x0000040000217882 */ /* 0x000fe20000000000 */
[----:B------:R-:W-:Y:S01]  /*21a0*/  IMAD R42, R0, 0x4, R3 ;  /* 0x00000004002a7824 */ /* 0x000fe200078e0203 */
[----:B----4-:R-:W-:Y:S01]  /*21b0*/  UIMAD.WIDE.U32 UR4, UR48, UR35, URZ ;  /* 0x00000023300472a5 */ /* 0x010fe2000f8e00ff */
[----:B------:R-:W4:Y:S01]  /*21c0*/  S2UR UR30, SR_CgaCtaId ;  /* 0x00000000001e79c3 */ /* 0x000f220000008800 */
[----:B------:R-:W3:Y:S01]  /*21d0*/  LDCU UR35, c[0x0][0x370] ;  /* 0x00006e00ff2377ac */ /* 0x000ee20008000800 */
[C---:B------:R-:W-:Y:S01]  /*21e0*/  IADD3 R2, PT, PT, R5.reuse, 0x410, RZ ;  /* 0x0000041005027810 */ /* 0x040fe20007ffe0ff */
[----:B------:R-:W-:Y:S01]  /*21f0*/  VIADD R5, R5, 0x400 ;  /* 0x0000040005057836 */ /* 0x000fe20000000000 */
[----:B------:R-:W-:-:S02]  /*2200*/  UIADD3 UR4, UPT, UPT, -UR5, UR48, URZ ;  /* 0x0000003005047290 */ /* 0x000fc4000fffe1ff */
[----:B------:R-:W-:Y:S01]  /*2210*/  SHF.R.U32.HI R41, RZ, 0x3, R2 ;  /* 0x00000003ff297819 */ /* 0x000fe20000011602 */
[----:B------:R-:W2:Y:S01]  /*2220*/  LDCU UR49, c[0x0][0x378] ;  /* 0x00006f00ff3177ac */ /* 0x000ea20008000800 */
[----:B------:R-:W4:Y:S01]  /*2230*/  S2UR UR28, SR_CgaCtaId ;  /* 0x00000000001c79c3 */ /* 0x000f220000008800 */
[----:B------:R-:W-:Y:S01]  /*2240*/  SHF.R.U32.HI R40, RZ, 0x3, R5 ;  /* 0x00000003ff287819 */ /* 0x000fe20000011605 */
[----:B---3--:R-:W-:Y:S01]  /*2250*/  IMAD R43, R0, 0x200000, R45 ;  /* 0x00200000002b7824 */ /* 0x008fe200078e022d */
[----:B------:R-:W-:Y:S01]  /*2260*/  USHF.R.U32.HI UR4, URZ, UR23, UR4 ;  /* 0x00000017ff047299 */ /* 0x000fe20008011604 */
[----:B------:R-:W-:Y:S01]  /*2270*/  LOP3.LUT R41, R2, 0x10, R41, 0x78, !PT ;  /* 0x0000001002297812 */ /* 0x000fe200078e7829 */
[----:B-1----:R-:W-:Y:S01]  /*2280*/  USHF.L.U32 UR39, UR39, 0x7, URZ ;  /* 0x0000000727277899 */ /* 0x002fe200080006ff */
[----:B------:R-:W-:Y:S01]  /*2290*/  LOP3.LUT R40, R5, 0x10, R40, 0x78, !PT ;  /* 0x0000001005287812 */ /* 0x000fe200078e7828 */
[----:B------:R-:W-:Y:S01]  /*22a0*/  UIADD3 UR4, UPT, UPT, UR5, UR4, URZ ;  /* 0x0000000405047290 */ /* 0x000fe2000fffe0ff */
[----:B------:R-:W1:Y:S01]  /*22b0*/  S2UR UR26, SR_CgaCtaId ;  /* 0x00000000001a79c3 */ /* 0x000e620000008800 */
[----:B------:R-:W-:-:S02]  /*22c0*/  UIADD3 UR42, UP3, UPT, UR44, 0x240, URZ ;  /* 0x000002402c2a7890 */ /* 0x000fc4000ff7e0ff */
[----:B------:R-:W-:Y:S02]  /*22d0*/  USHF.R.U32.HI UR4, URZ, UR22, UR4 ;  /* 0x00000016ff047299 */ /* 0x000fe40008011604 */
[----:B------:R-:W-:Y:S02]  /*22e0*/  UIMAD UR50, UR37, UR35, URZ ;  /* 0x00000023253272a4 */ /* 0x000fe4000f8e02ff */
[----:B------:R-:W-:Y:S01]  /*22f0*/  UIADD3 UR4, UPT, UPT, -UR4, URZ, URZ ;  /* 0x000000ff04047290 */ /* 0x000fe2000fffe1ff */
[----:B------:R-:W3:Y:S01]  /*2300*/  S2UR UR24, SR_CgaCtaId ;  /* 0x00000000001879c3 */ /* 0x000ee20000008800 */
[----:B--2---:R-:W-:Y:S02]  /*2310*/  UIMAD UR49, UR50, UR49, URZ ;  /* 0x00000031323172a4 */ /* 0x004fe4000f8e02ff */
[----:B------:R-:W-:Y:S02]  /*2320*/  UIMAD UR34, UR4, UR34, UR48 ;  /* 0x00000022042272a4 */ /* 0x000fe4000f8e0230 */
[----:B------:R-:W-:-:S02]  /*2330*/  UIADD3 UR40, UP2, UPT, UR44, 0x240, URZ ;  /* 0x000002402c287890 */ /* 0x000fc4000ff5e0ff */
[----:B-----5:R-:W-:Y:S02]  /*2340*/  UIMAD.WIDE.U32 UR6, UR34, UR6, URZ ;  /* 0x00000006220672a5 */ /* 0x020fe4000f8e00ff */
[----:B------:R-:W-:Y:S01]  /*2350*/  UIADD3 UR38, UP1, UPT, UR44, 0x240, URZ ;  /* 0x000002402c267890 */ /* 0x000fe2000ff3e0ff */
[----:B------:R-:W2:Y:S01]  /*2360*/  LDCU.64 UR4, c[0x0][0x660] ;  /* 0x0000cc00ff0477ac */ /* 0x000ea20008000a00 */
[----:B------:R-:W-:Y:S02]  /*2370*/  UIADD3 UR6, UPT, UPT, UR34, -UR7, URZ ;  /* 0x8000000722067290 */ /* 0x000fe4000fffe0ff */
[----:B------:R-:W-:Y:S02]  /*2380*/  UIADD3 UR36, UP0, UPT, UR44, 0x240, URZ ;  /* 0x000002402c247890 */ /* 0x000fe4000ff1e0ff */
[----:B------:R-:W-:Y:S02]  /*2390*/  USHF.R.U32.HI UR6, URZ, UR21, UR6 ;  /* 0x00000015ff067299 */ /* 0x000fe40008011606 */
[----:B------:R-:W-:-:S02]  /*23a0*/  ULEA.HI UR49, UR49, UR49, URZ, 0x1 ;  /* 0x0000003131317291 */ /* 0x000fc4000f8f08ff */
[----:B------:R-:W-:Y:S01]  /*23b0*/  UIADD3 UR6, UPT, UPT, UR7, UR6, URZ ;  /* 0x0000000607067290 */ /* 0x000fe2000fffe0ff */
[----:B------:R-:W-:Y:S01]  /*23c0*/  UMOV UR31, 0x400 ;  /* 0x00000400001f7882 */ /* 0x000fe20000000000 */
[----:B------:R-:W-:Y:S02]  /*23d0*/  UMOV UR29, 0x400 ;  /* 0x00000400001d7882 */ /* 0x000fe40000000000 */
[----:B------:R-:W-:Y:S01]  /*23e0*/  USHF.R.U32.HI UR6, URZ, UR13, UR6 ;  /* 0x0000000dff067299 */ /* 0x000fe20008011606 */
[----:B------:R-:W-:Y:S01]  /*23f0*/  UMOV UR27, 0x400 ;  /* 0x00000400001b7882 */ /* 0x000fe20000000000 */
[----:B------:R-:W-:Y:S02]  /*2400*/  UMOV UR25, 0x400 ;  /* 0x0000040000197882 */ /* 0x000fe40000000000 */
[----:B--2---:R-:W-:Y:S02]  /*2410*/  UIMAD.WIDE.U32 UR8, UR6, UR5, URZ ;  /* 0x00000005060872a5 */ /* 0x004fe4000f8e00ff */
[----:B------:R-:W-:Y:S01]  /*2420*/  ULOP3.LUT UR35, UR39, 0x80, URZ, 0xc0, !UPT ;  /* 0x0000008027237892 */ /* 0x000fe2000f8ec0ff */
[----:B------:R-:W2:Y:S04]  /*2430*/  LDCU.64 UR46, c[0x0][0x358] ;  /* 0x00006b00ff2e77ac */ /* 0x000ea80008000a00 */
[----:B------:R-:W-:Y:S01]  /*2440*/  UMOV UR7, UR9 ;  /* 0x0000000900077c82 */ /* 0x000fe20008000000 */
[----:B------:R-:W5:Y:S01]  /*2450*/  LDCU UR20, c[0x0][0x658] ;  /* 0x0000cb00ff1477ac */ /* 0x000f620008000800 */
[----:B------:R-:W-:Y:S01]  /*2460*/  UIADD3 UR5, UPT, UPT, UR6, -UR7, URZ ;  /* 0x8000000706057290 */ /* 0x000fe2000fffe0ff */
[----:B------:R-:W1:Y:S03]  /*2470*/  LDCU UR19, c[0x0][0x654] ;  /* 0x0000ca80ff1377ac */ /* 0x000e660008000800 */
[----:B------:R-:W-:Y:S01]  /*2480*/  USHF.R.U32.HI UR5, URZ, UR15, UR5 ;  /* 0x0000000fff057299 */ /* 0x000fe20008011605 */
[----:B------:R-:W1:Y:S03]  /*2490*/  LDCU.64 UR10, c[0x0][0x648] ;  /* 0x0000c900ff0a77ac */ /* 0x000e660008000a00 */
[----:B------:R-:W-:Y:S01]  /*24a0*/  UIADD3 UR7, UPT, UPT, UR7, UR5, URZ ;  /* 0x0000000507077290 */ /* 0x000fe2000fffe0ff */
[----:B------:R-:W1:Y:S06]  /*24b0*/  LDCU.64 UR8, c[0x0][0x660] ;  /* 0x0000cc00ff0877ac */ /* 0x000e6c0008000a00 */
[----:B------:R-:W1:Y:S01]  /*24c0*/  LDCU UR5, c[0x0][0x654] ;  /* 0x0000ca80ff0577ac */ /* 0x000e620008000800 */
[----:B------:R-:W-:-:S02]  /*24d0*/  USHF.R.U32.HI UR7, URZ, UR14, UR7 ;  /* 0x0000000eff077299 */ /* 0x000fc40008011607 */
[----:B------:R-:W-:Y:S02]  /*24e0*/  ULEA UR18, UR32, UR33, 0x18 ;  /* 0x0000002120127291 */ /* 0x000fe4000f8ec0ff */
[----:B------:R-:W-:Y:S02]  /*24f0*/  UIADD3 UR7, UPT, UPT, -UR7, URZ, URZ ;  /* 0x000000ff07077290 */ /* 0x000fe4000fffe1ff */
[----:B----4-:R-:W-:Y:S02]  /*2500*/  ULEA UR17, UR30, UR31, 0x18 ;  /* 0x0000001f1e117291 */ /* 0x010fe4000f8ec0ff */
[----:B------:R-:W-:Y:S02]  /*2510*/  UIMAD UR4, UR7, UR4, UR6 ;  /* 0x00000004070472a4 */ /* 0x000fe4000f8e0206 */
[----:B------:R-:W-:Y:S02]  /*2520*/  UIADD3 UR6, UPT, UPT, -UR6, URZ, URZ ;  /* 0x000000ff06067290 */ /* 0x000fe4000fffe1ff */
[----:B------:R-:W-:-:S02]  /*2530*/  ULEA UR16, UR28, UR29, 0x18 ;  /* 0x0000001d1c107291 */ /* 0x000fc4000f8ec0ff */
[----:B-1----:R-:W-:Y:S01]  /*2540*/  UIMAD UR5, UR6, UR5, UR34 ;  /* 0x00000005060572a4 */ /* 0x002fe2000f8e0222 */
[----:B------:R-:W-:Y:S01]  /*2550*/  IMAD.U32 R46, RZ, RZ, UR4 ;  /* 0x00000004ff2e7e24 */ /* 0x000fe2000f8e00ff */
[----:B------:R-:W-:Y:S02]  /*2560*/  ULEA UR12, UR26, UR27, 0x18 ;  /* 0x0000001b1a0c7291 */ /* 0x000fe4000f8ec0ff */
[----:B---3--:R-:W-:Y:S02]  /*2570*/  ULEA UR7, UR24, UR25, 0x18 ;  /* 0x0000001918077291 */ /* 0x008fe4000f8ec0ff */
[----:B------:R-:W-:Y:S01]  /*2580*/  MOV R47, UR5 ;  /* 0x00000005002f7c02 */ /* 0x000fe20008000f00 */
[----:B------:R-:W-:Y:S02]  /*2590*/  UIADD3.X UR43, UPT, UPT, URZ, UR45, URZ, UP3, !UPT ;  /* 0x0000002dff2b7290 */ /* 0x000fe40009ffe4ff */
[----:B------:R-:W-:Y:S02]  /*25a0*/  UIADD3.X UR41, UPT, UPT, URZ, UR45, URZ, UP2, !UPT ;  /* 0x0000002dff297290 */ /* 0x000fe400097fe4ff */
[----:B------:R-:W-:-:S02]  /*25b0*/  UIADD3.X UR39, UPT, UPT, URZ, UR45, URZ, UP1, !UPT ;  /* 0x0000002dff277290 */ /* 0x000fc40008ffe4ff */
[----:B------:R-:W-:Y:S02]  /*25c0*/  UIADD3.X UR37, UPT, UPT, URZ, UR45, URZ, UP0, !UPT ;  /* 0x0000002dff257290 */ /* 0x000fe400087fe4ff */
[----:B--2--5:R-:W-:-:S12]  /*25d0*/  USHF.R.S32.HI UR34, URZ, 0x1, UR49 ;  /* 0x00000001ff227899 */ /* 0x024fd80008011431 */
.L_x_48:
[----:B------:R-:W-:Y:S01]  /*25e0*/  LEA R2, R36, R3, 0x3 ;  /* 0x0000000324027211 */ /* 0x000fe200078e18ff */
[----:B------:R-:W-:Y:S01]  /*25f0*/  BSSY B0, `(.L_x_36) ;  /* 0x0000005000007945 */ /* 0x000fe20003800000 */
[----:B------:R-:W-:Y:S02]  /*2600*/  SHF.L.U32 R5, R38, 0x1f, RZ ;  /* 0x0000001f26057819 */ /* 0x000fe400000006ff */
[----:B------:R-:W-:Y:S02]  /*2610*/  LEA R48, R36, R43, 0x7 ;  /* 0x0000002b24307211 */ /* 0x000fe400078e38ff */
[----:B-1----:R-:W1:Y:S02]  /*2620*/  SYNCS.PHASECHK.TRANS64.TRYWAIT P0, [R2+URZ+0x60], R5 ;  /* 0x00006005020075a7 */ /* 0x002e6400080011ff */
[----:B-1----:R-:W-:Y:S05]  /*2630*/  @!P0 BRA `(.L_x_37) ;  /* 0x0000001800ec8947 */ /* 0x002fea0003800000 */
.L_x_60:
[----:B------:R-:W-:Y:S05]  /*2640*/  BSYNC B0 ;  /* 0x0000000000007941 */ /* 0x000fea0003800000 */
.L_x_36:
[----:B------:R-:W-:Y:S01]  /*2650*/  R2UR UR4, R48 ;  /* 0x00000000300472ca */ /* 0x000fe200000e0000 */
[----:B------:R-:W-:Y:S01]  /*2660*/  IMAD.SHL.U32 R51, R39, 0x4, RZ ;  /* 0x0000000427337824 */ /* 0x000fe200078e00ff */
[----:B------:R-:W-:Y:S01]  /*2670*/  ISETP.NE.AND P2, PT, R0, RZ, PT ;  /* 0x000000ff0000720c */ /* 0x000fe20003f45270 */
[----:B------:R-:W-:Y:S01]  /*2680*/  IMAD.SHL.U32 R46, R46, 0x80, RZ ;  /* 0x000000802e2e7824 */ /* 0x000fe200078e00ff */
[----:B------:R-:W-:Y:S01]  /*2690*/  LEA R47, R47, UR35, 0x8 ;  /* 0x000000232f2f7c11 */ /* 0x000fe2000f8e40ff */
[----:B------:R-:W-:-:S05]  /*26a0*/  IMAD.HI R50, R51, 0x66666667, RZ ;  /* 0x6666666733327827 */ /* 0x000fca00078e02ff */
[----:B------:R-:W-:-:S03]  /*26b0*/  SHF.R.S32.HI R49, RZ, 0x1, R50 ;  /* 0x00000001ff317819 */ /* 0x000fc60000011432 */
[----:B-1----:R-:W1:Y:S01]  /*26c0*/  LDTM.x32 R4, tmem[UR4] ;  /* 0x00000004000479ee */ /* 0x002e6200082c0000 */
[----:B------:R-:W-:-:S05]  /*26d0*/  LEA.HI R50, R50, R49, RZ, 0x1 ;  /* 0x0000003132327211 */ /* 0x000fca00078f08ff */
[----:B------:R-:W-:Y:S01]  /*26e0*/  IMAD R50, R50, -0x5, R51 ;  /* 0xfffffffb32327824 */ /* 0x000fe200078e0233 */
[C---:B-1----:R-:W-:Y:S02]  /*26f0*/  FMNMX.NAN R52, |R19|.reuse, |R35|, !PT ;  /* 0x4000002313347209 */ /* 0x042fe40007820200 */
[----:B------:R-:W-:Y:S02]  /*2700*/  F2FP.SATFINITE.E4M3.F32.PACK_AB_MERGE_C R19, R19, R18, RZ ;  /* 0x000000121313723e */ /* 0x000fe400048070ff */
[-C--:B------:R-:W-:Y:S02]  /*2710*/  FMNMX.NAN R49, |R18|, |R34|.reuse, !PT ;  /* 0x4000002212317209 */ /* 0x080fe40007820200 */
[----:B------:R-:W-:Y:S02]  /*2720*/  F2FP.SATFINITE.E4M3.F32.PACK_AB_MERGE_C R18, R35, R34, RZ ;  /* 0x000000222312723e */ /* 0x000fe400048070ff */
[----:B------:R-:W-:Y:S02]  /*2730*/  FMNMX.NAN R34, |R17|, |R33|, !PT ;  /* 0x4000002111227209 */ /* 0x000fe40007820200 */
[----:B------:R-:W-:-:S02]  /*2740*/  F2FP.SATFINITE.E4M3.F32.PACK_AB_MERGE_C R53, R33, R32, RZ ;  /* 0x000000202135723e */ /* 0x000fc400048070ff */
[----:B------:R-:W-:Y:S02]  /*2750*/  FMNMX.NAN R35, |R16|, |R32|, !PT ;  /* 0x4000002010237209 */ /* 0x000fe40007820200 */
[C---:B------:R-:W-:Y:S02]  /*2760*/  F2FP.SATFINITE.E4M3.F32.PACK_AB_MERGE_C R51, R15.reuse, R14, RZ ;  /* 0x0000000e0f33723e */ /* 0x040fe400048070ff */
[-C--:B------:R-:W-:Y:S02]  /*2770*/  FMNMX.NAN R33, |R14|, |R30|.reuse, !PT ;  /* 0x4000001e0e217209 */ /* 0x080fe40007820200 */
[----:B------:R-:W-:Y:S02]  /*2780*/  FMNMX.NAN R32, |R15|, |R31|, !PT ;  /* 0x4000001f0f207209 */ /* 0x000fe40007820200 */
[----:B------:R-:W-:Y:S02]  /*2790*/  F2FP.SATFINITE.E4M3.F32.PACK_AB_MERGE_C R14, R31, R30, RZ ;  /* 0x0000001e1f0e723e */ /* 0x000fe400048070ff */
[----:B------:R-:W-:-:S02]  /*27a0*/  FMNMX.NAN R30, |R13|, |R29|, !PT ;  /* 0x4000001d0d1e7209 */ /* 0x000fc40007820200 */
[----:B------:R-:W-:Y:S02]  /*27b0*/  F2FP.SATFINITE.E4M3.F32.PACK_AB_MERGE_C R56, R13, R12, RZ ;  /* 0x0000000c0d38723e */ /* 0x000fe400048070ff */
[----:B------:R-:W-:Y:S02]  /*27c0*/  FMNMX.NAN R31, |R12|, |R28|, !PT ;  /* 0x4000001c0c1f7209 */ /* 0x000fe40007820200 */
[----:B------:R-:W-:Y:S02]  /*27d0*/  F2FP.SATFINITE.E4M3.F32.PACK_AB_MERGE_C R54, R17, R16, RZ ;  /* 0x000000101136723e */ /* 0x000fe400048070ff */
[----:B------:R-:W-:Y:S02]  /*27e0*/  F2FP.SATFINITE.E4M3.F32.PACK_AB_MERGE_C R12, R27, R26, RZ ;  /* 0x0000001a1b0c723e */ /* 0x000fe400048070ff */
[----:B------:R-:W-:Y:S02]  /*27f0*/  F2FP.SATFINITE.E4M3.F32.PACK_AB_MERGE_C R13, R25, R24, RZ ;  /* 0x00000018190d723e */ /* 0x000fe400048070ff */
[----:B------:R-:W-:-:S02]  /*2800*/  F2FP.SATFINITE.E4M3.F32.PACK_AB_MERGE_C R16, R11, R10, RZ ;  /* 0x0000000a0b10723e */ /* 0x000fc400048070ff */
[----:B------:R-:W-:Y:S02]  /*2810*/  F2FP.SATFINITE.E4M3.F32.PACK_AB_MERGE_C R17, R9, R8, RZ ;  /* 0x000000080911723e */ /* 0x000fe400048070ff */
[----:B------:R-:W-:Y:S02]  /*2820*/  FMNMX3.NAN R52, |R11|, |R27|, R52, !PT ;  /* 0x4000001b0b347276 */ /* 0x000fe40007820234 */
[----:B------:R-:W-:Y:S02]  /*2830*/  PRMT R13, R13, 0x5410, R12 ;  /* 0x000054100d0d7816 */ /* 0x000fe4000000000c */
[----:B------:R-:W-:Y:S02]  /*2840*/  PRMT R17, R17, 0x5410, R16 ;  /* 0x0000541011117816 */ /* 0x000fe40000000010 */
[----:B------:R-:W-:Y:S02]  /*2850*/  F2FP.SATFINITE.E4M3.F32.PACK_AB_MERGE_C R11, R23, R22, RZ ;  /* 0x00000016170b723e */ /* 0x000fe400048070ff */
[----:B------:R-:W-:-:S02]  /*2860*/  F2FP.SATFINITE.E4M3.F32.PACK_AB_MERGE_C R12, R21, R20, RZ ;  /* 0x00000014150c723e */ /* 0x000fc400048070ff */
[----:B------:R-:W-:Y:S02]  /*2870*/  F2FP.SATFINITE.E4M3.F32.PACK_AB_MERGE_C R27, R7, R6, RZ ;  /* 0x00000006071b723e */ /* 0x000fe400048070ff */
[----:B------:R-:W-:Y:S02]  /*2880*/  F2FP.SATFINITE.E4M3.F32.PACK_AB_MERGE_C R16, R5, R4, RZ ;  /* 0x000000040510723e */ /* 0x000fe400048070ff */
[----:B------:R-:W-:Y:S02]  /*2890*/  F2FP.SATFINITE.E4M3.F32.PACK_AB_MERGE_C R29, R29, R28, RZ ;  /* 0x0000001c1d1d723e */ /* 0x000fe400048070ff */
[----:B------:R-:W-:Y:S02]  /*28a0*/  PRMT R15, R53, 0x5410, R18 ;  /* 0x00005410350f7816 */ /* 0x000fe40000000012 */
[----:B------:R-:W-:Y:S01]  /*28b0*/  PRMT R12, R12, 0x5410, R11 ;  /* 0x000054100c0c7816 */ /* 0x000fe2000000000b */
[----:B------:R-:W-:Y:S01]  /*28c0*/  IMAD R11, R50, 0x1000, R40 ;  /* 0x00001000320b7824 */ /* 0x000fe200078e0228 */
[----:B------:R-:W-:Y:S01]  /*28d0*/  FMNMX3.NAN R49, |R10|, |R26|, R49, !PT ;  /* 0x4000001a0a317276 */ /* 0x000fe20007820231 */
[----:B------:R-:W-:Y:S01]  /*28e0*/  IMAD R10, R50, 0x1000, R41 ;  /* 0x00001000320a7824 */ /* 0x000fe200078e0229 */
[----:B------:R-:W-:-:S02]  /*28f0*/  PRMT R19, R54, 0x5410, R19 ;  /* 0x0000541036137816 */ /* 0x000fc40000000013 */
[----:B------:R-:W-:Y:S02]  /*2900*/  PRMT R16, R16, 0x5410, R27 ;  /* 0x0000541010107816 */ /* 0x000fe4000000001b */
[----:B------:R-:W-:Y:S02]  /*2910*/  PRMT R18, R56, 0x5410, R51 ;  /* 0x0000541038127816 */ /* 0x000fe40000000033 */
[----:B------:R-:W-:Y:S02]  /*2920*/  PRMT R14, R29, 0x5410, R14 ;  /* 0x000054101d0e7816 */ /* 0x000fe4000000000e */
[----:B------:R-:W-:Y:S01]  /*2930*/  FMNMX3.NAN R7, |R7|, |R23|, R32, !PT ;  /* 0x4000001707077276 */ /* 0x000fe20007820220 */
[----:B------:R1:W-:Y:S01]  /*2940*/  STS.128 [R11], R16 ;  /* 0x000000100b007388 */ /* 0x0003e20000000c00 */
[----:B------:R-:W-:Y:S02]  /*2950*/  FMNMX3.NAN R6, |R6|, |R22|, R33, !PT ;  /* 0x4000001606067276 */ /* 0x000fe40007820221 */
[----:B------:R-:W-:Y:S01]  /*2960*/  FMNMX3.NAN R34, |R9|, |R25|, R34, !PT ;  /* 0x4000001909227276 */ /* 0x000fe20007820222 */
[----:B------:R1:W-:Y:S01]  /*2970*/  STS.128 [R10], R12 ;  /* 0x0000000c0a007388 */ /* 0x0003e20000000c00 */
[----:B------:R-:W-:-:S02]  /*2980*/  FMNMX3.NAN R35, |R8|, |R24|, R35, !PT ;  /* 0x4000001808237276 */ /* 0x000fc40007820223 */
[----:B------:R-:W-:Y:S01]  /*2990*/  FMNMX3.NAN R5, |R5|, |R21|, R30, !PT ;  /* 0x4000001505057276 */ /* 0x000fe2000782021e */
[----:B------:R2:W-:Y:S06]  /*29a0*/  MEMBAR.ALL.CTA ;  /* 0x0000000000007992 */ /* 0x0005ec0000008000 */
[----:B--2---:R-:W2:Y:S01]  /*29b0*/  FENCE.VIEW.ASYNC.S ;  /* 0x00000000000073c6 */ /* 0x004ea20000000000 */
[----:B------:R-:W-:Y:S02]  /*29c0*/  FMNMX3.NAN R4, |R4|, |R20|, R31, !PT ;  /* 0x4000001404047276 */ /* 0x000fe4000782021f */
[----:B------:R-:W-:-:S02]  /*29d0*/  FMNMX.NAN R7, R52, R7, !PT ;  /* 0x0000000734077209 */ /* 0x000fc40007820000 */
[----:B------:R-:W-:Y:S02]  /*29e0*/  FMNMX.NAN R6, R49, R6, !PT ;  /* 0x0000000631067209 */ /* 0x000fe40007820000 */
[----:B------:R-:W-:Y:S02]  /*29f0*/  FMNMX3.NAN R5, R5, R34, R7, !PT ;  /* 0x0000002205057276 */ /* 0x000fe40007820007 */
[----:B------:R-:W-:-:S04]  /*2a00*/  FMNMX3.NAN R4, R4, R35, R6, !PT ;  /* 0x0000002304047276 */ /* 0x000fc80007820006 */
[----:B------:R-:W-:-:S04]  /*2a10*/  FMNMX3.NAN R5, R4, R5, RZ, !PT ;  /* 0x0000000504057276 */ /* 0x000fc800078200ff */
[----:B------:R-:W-:Y:S01]  /*2a20*/  FMNMX R49, RZ, R5, !PT ;  /* 0x00000005ff317209 */ /* 0x000fe20007800000 */
[----:B--2---:R-:W-:Y:S06]  /*2a30*/  BAR.SYNC.DEFER_BLOCKING 0x2, 0x80 ;  /* 0x0082000000007b1d */ /* 0x004fec0000010000 */
[----:B------:R-:W-:Y:S05]  /*2a40*/  @P2 BRA `(.L_x_38) ;  /* 0x0000000000402947 */ /* 0x000fea0003800000 */
[----:B------:R-:W-:Y:S01]  /*2a50*/  IMAD.U32 R3, RZ, RZ, UR18 ;  /* 0x00000012ff037e24 */ /* 0x000fe2000f8e00ff */
[----:B------:R-:W-:-:S04]  /*2a60*/  PLOP3.LUT P0, PT, PT, PT, PT, 0x80, 0x8 ;  /* 0x000000000008781c */ /* 0x000fc80003f0f070 */
[----:B------:R-:W-:-:S05]  /*2a70*/  LEA R4, R50, R3, 0xc ;  /* 0x0000000332047211 */ /* 0x000fca00078e60ff */
[----:B------:R-:W-:-:S07]  /*2a80*/  VIADD R4, R4, 0x400 ;  /* 0x0000040004047836 */ /* 0x000fce0000000000 */
.L_x_39:
[----:B------:R-:W-:Y:S02]  /*2a90*/  PLOP3.LUT P1, PT, P1, P0, PT, 0xf2, 0x2f ;  /* 0x00000000002f781c */ /* 0x000fe40000f21e72 */
[----:B------:R-:W-:-:S08]  /*2aa0*/  @P0 R2UR P1, UR6, R47 ;  /* 0x000000002f0602ca */ /* 0x000fd00000020000 */
[----:B------:R-:W-:Y:S02]  /*2ab0*/  PLOP3.LUT P1, PT, P1, P0, PT, 0xf2, 0x2f ;  /* 0x00000000002f781c */ /* 0x000fe40000f21e72 */
[----:B------:R-:W-:-:S08]  /*2ac0*/  @P0 R2UR.OR P1, UR5, R46 ;  /* 0x000000002e0502ca */ /* 0x000fd00000120000 */
[----:B------:R-:W-:Y:S02]  /*2ad0*/  PLOP3.LUT P1, PT, P1, P0, PT, 0xf2, 0x2f ;  /* 0x00000000002f781c */ /* 0x000fe40000f21e72 */
[----:B------:R-:W-:-:S08]  /*2ae0*/  @P0 R2UR.OR P1, UR4, R4 ;  /* 0x00000000040402ca */ /* 0x000fd00000120000 */
[----:B------:R-:W-:Y:S02]  /*2af0*/  @P0 PLOP3.LUT P0, PT, P1, PT, PT, 0x80, 0x8 ;  /* 0x000000000008081c */ /* 0x000fe40000f0f070 */
[----:B------:R-:W-:-:S03]  /*2b00*/  PLOP3.LUT P1, PT, PT, PT, PT, 0x80, 0x8 ;  /* 0x000000000008781c */ /* 0x000fc60003f2f070 */
[----:B------:R2:W-:Y:S08]  /*2b10*/  UTMASTG.2D [UR4], [UR42], desc[URZ] ;  /* 0x0000ff042a0073b5 */ /* 0x0005f00008009000 */
[----:B--2---:R-:W-:Y:S05]  /*2b20*/  @P0 BRA.U.ANY `(.L_x_39) ;  /* 0xfffffffd00d80947 */ /* 0x004fea000393ffff */
[----:B------:R0:W-:Y:S01]  /*2b30*/  UTMACMDFLUSH ;  /* 0x00000000000079b7 */ /* 0x0001e20000000000 */
[----:B------:R-:W-:-:S04]  /*2b40*/  DEPBAR.LE SB0, 0x4 ;  /* 0x000081000000791a */ /* 0x000fc80000000000 */
.L_x_38:
[----:B------:R-:W-:Y:S01]  /*2b50*/  R2UR UR4, R48 ;  /* 0x00000000300472ca */ /* 0x000fe200000e0000 */
[----:B------:R-:W-:Y:S01]  /*2b60*/  BAR.SYNC.DEFER_BLOCKING 0x2, 0x80 ;  /* 0x0082000000007b1d */ /* 0x000fe20000010000 */
[----:B------:R-:W-:-:S05]  /*2b70*/  VIADD R50, R50, 0x1 ;  /* 0x0000000132327836 */ /* 0x000fca0000000000 */
[----:B------:R-:W-:-:S04]  /*2b80*/  ISETP.NE.AND P0, PT, R50, 0x5, PT ;  /* 0x000000053200780c */ /* 0x000fc80003f05270 */
[----:B------:R-:W-:Y:S02]  /*2b90*/  SEL R50, R50, RZ, P0 ;  /* 0x000000ff32327207 */ /* 0x000fe40000000000 */
[----:B-1----:R-:W1:Y:S02]  /*2ba0*/  LDTM.x32 R4, tmem[UR4+0x20] ;  /* 0x00002004000479ee */ /* 0x002e6400082c0000 */
[----:B-1----:R-:W-:Y:S02]  /*2bb0*/  FMNMX.NAN R52, |R35|, |R19|, !PT ;  /* 0x4000001323347209 */ /* 0x002fe40007820200 */
[-C--:B------:R-:W-:Y:S02]  /*2bc0*/  F2FP.SATFINITE.E4M3.F32.PACK_AB_MERGE_C R19, R19, R18.reuse, RZ ;  /* 0x000000121313723e */ /* 0x080fe400048070ff */
[----:B------:R-:W-:Y:S02]  /*2bd0*/  FMNMX.NAN R51, |R34|, |R18|, !PT ;  /* 0x4000001222337209 */ /* 0x000fe40007820200 */
[----:B------:R-:W-:-:S02]  /*2be0*/  F2FP.SATFINITE.E4M3.F32.PACK_AB_MERGE_C R18, R35, R34, RZ ;  /* 0x000000222312723e */ /* 0x000fc400048070ff */
[C---:B------:R-:W-:Y:S02]  /*2bf0*/  FMNMX.NAN R34, |R33|.reuse, |R17|, !PT ;  /* 0x4000001121227209 */ /* 0x040fe40007820200 */
[----:B------:R-:W-:Y:S02]  /*2c00*/  F2FP.SATFINITE.E4M3.F32.PACK_AB_MERGE_C R55, R33, R32, RZ ;  /* 0x000000202137723e */ /* 0x000fe400048070ff */
[----:B------:R-:W-:Y:S02]  /*2c10*/  FMNMX.NAN R35, |R32|, |R16|, !PT ;  /* 0x4000001020237209 */ /* 0x000fe40007820200 */
[-C--:B------:R-:W-:Y:S02]  /*2c20*/  F2FP.SATFINITE.E4M3.F32.PACK_AB_MERGE_C R53, R15, R14.reuse, RZ ;  /* 0x0000000e0f35723e */ /* 0x080fe400048070ff */
[----:B------:R-:W-:Y:S02]  /*2c30*/  FMNMX.NAN R33, |R30|, |R14|, !PT ;  /* 0x4000000e1e217209 */ /* 0x000fe40007820200 */
[----:B------:R-:W-:-:S02]  /*2c40*/  FMNMX.NAN R32, |R31|, |R15|, !PT ;  /* 0x4000000f1f207209 */ /* 0x000fc40007820200 */
[----:B------:R-:W-:Y:S02]  /*2c50*/  F2FP.SATFINITE.E4M3.F32.PACK_AB_MERGE_C R14, R31, R30, RZ ;  /* 0x0000001e1f0e723e */ /* 0x000fe400048070ff */
[----:B------:R-:W-:Y:S02]  /*2c60*/  FMNMX.NAN R30, |R29|, |R13|, !PT ;  /* 0x4000000d1d1e7209 */ /* 0x000fe40007820200 */
[-C--:B------:R-:W-:Y:S02]  /*2c70*/  F2FP.SATFINITE.E4M3.F32.PACK_AB_MERGE_C R56, R13, R12.reuse, RZ ;  /* 0x0000000c0d38723e */ /* 0x080fe400048070ff */
[----:B------:R-:W-:Y:S02]  /*2c80*/  FMNMX.NAN R31, |R28|, |R12|, !PT ;  /* 0x4000000c1c1f7209 */ /* 0x000fe40007820200 */
[----:B------:R-:W-:Y:S02]  /*2c90*/  F2FP.SATFINITE.E4M3.F32.PACK_AB_MERGE_C R54, R17, R16, RZ ;  /* 0x000000101136723e */ /* 0x000fe400048070ff */
[----:B------:R-:W-:-:S02]  /*2ca0*/  F2FP.SATFINITE.E4M3.F32.PACK_AB_MERGE_C R12, R27, R26, RZ ;  /* 0x0000001a1b0c723e */ /* 0x000fc400048070ff */
[----:B------:R-:W-:Y:S02]  /*2cb0*/  F2FP.SATFINITE.E4M3.F32.PACK_AB_MERGE_C R13, R25, R24, RZ ;  /* 0x00000018190d723e */ /* 0x000fe400048070ff */
[----:B------:R-:W-:Y:S02]  /*2cc0*/  F2FP.SATFINITE.E4M3.F32.PACK_AB_MERGE_C R16, R11, R10, RZ ;  /* 0x0000000a0b10723e */ /* 0x000fe400048070ff */
[----:B------:R-:W-:Y:S02]  /*2cd0*/  F2FP.SATFINITE.E4M3.F32.PACK_AB_MERGE_C R17, R9, R8, RZ ;  /* 0x000000080911723e */ /* 0x000fe400048070ff */
[----:B------:R-:W-:Y:S02]  /*2ce0*/  FMNMX3.NAN R52, |R11|, |R27|, R52, !PT ;  /* 0x4000001b0b347276 */ /* 0x000fe40007820234 */
[----:B------:R-:W-:Y:S02]  /*2cf0*/  PRMT R13, R13, 0x5410, R12 ;  /* 0x000054100d0d7816 */ /* 0x000fe4000000000c */
[----:B------:R-:W-:-:S02]  /*2d00*/  PRMT R17, R17, 0x5410, R16 ;  /* 0x0000541011117816 */ /* 0x000fc40000000010 */
[----:B------:R-:W-:Y:S02]  /*2d10*/  F2FP.SATFINITE.E4M3.F32.PACK_AB_MERGE_C R11, R23, R22, RZ ;  /* 0x00000016170b723e */ /* 0x000fe400048070ff */
[----:B------:R-:W-:Y:S02]  /*2d20*/  F2FP.SATFINITE.E4M3.F32.PACK_AB_MERGE_C R12, R21, R20, RZ ;  /* 0x00000014150c723e */ /* 0x000fe400048070ff */
[----:B------:R-:W-:Y:S02]  /*2d30*/  F2FP.SATFINITE.E4M3.F32.PACK_AB_MERGE_C R27, R7, R6, RZ ;  /* 0x00000006071b723e */ /* 0x000fe400048070ff */
[----:B------:R-:W-:Y:S02]  /*2d40*/  F2FP.SATFINITE.E4M3.F32.PACK_AB_MERGE_C R16, R5, R4, RZ ;  /* 0x000000040510723e */ /* 0x000fe400048070ff */
[----:B------:R-:W-:Y:S02]  /*2d50*/  F2FP.SATFINITE.E4M3.F32.PACK_AB_MERGE_C R29, R29, R28, RZ ;  /* 0x0000001c1d1d723e */ /* 0x000fe400048070ff */
[----:B------:R-:W-:-:S02]  /*2d60*/  PRMT R15, R55, 0x5410, R18 ;  /* 0x00005410370f7816 */ /* 0x000fc40000000012 */
[----:B------:R-:W-:Y:S01]  /*2d70*/  PRMT R12, R12, 0x5410, R11 ;  /* 0x000054100c0c7816 */ /* 0x000fe2000000000b */
[----:B------:R-:W-:Y:S01]  /*2d80*/  IMAD R11, R50, 0x1000, R40 ;  /* 0x00001000320b7824 */ /* 0x000fe200078e0228 */
[----:B------:R-:W-:Y:S01]  /*2d90*/  FMNMX3.NAN R51, |R10|, |R26|, R51, !PT ;  /* 0x4000001a0a337276 */ /* 0x000fe20007820233 */
[----:B------:R-:W-:Y:S01]  /*2da0*/  IMAD R10, R50, 0x1000, R41 ;  /* 0x00001000320a7824 */ /* 0x000fe200078e0229 */
[----:B------:R-:W-:Y:S02]  /*2db0*/  PRMT R19, R54, 0x5410, R19 ;  /* 0x0000541036137816 */ /* 0x000fe40000000013 */
[----:B------:R-:W-:Y:S02]  /*2dc0*/  PRMT R16, R16, 0x5410, R27 ;  /* 0x0000541010107816 */ /* 0x000fe4000000001b */
[----:B------:R-:W-:Y:S02]  /*2dd0*/  PRMT R18, R56, 0x5410, R53 ;  /* 0x0000541038127816 */ /* 0x000fe40000000035 */
[----:B------:R-:W-:-:S02]  /*2de0*/  PRMT R14, R29, 0x5410, R14 ;  /* 0x000054101d0e7816 */ /* 0x000fc4000000000e */
[----:B------:R-:W-:Y:S01]  /*2df0*/  FMNMX3.NAN R7, |R7|, |R23|, R32, !PT ;  /* 0x4000001707077276 */ /* 0x000fe20007820220 */
[----:B------:R1:W-:Y:S01]  /*2e00*/  STS.128 [R11], R16 ;  /* 0x000000100b007388 */ /* 0x0003e20000000c00 */
[----:B------:R-:W-:Y:S02]  /*2e10*/  FMNMX3.NAN R6, |R6|, |R22|, R33, !PT ;  /* 0x4000001606067276 */ /* 0x000fe40007820221 */
[----:B------:R-:W-:Y:S01]  /*2e20*/  FMNMX3.NAN R34, |R9|, |R25|, R34, !PT ;  /* 0x4000001909227276 */ /* 0x000fe20007820222 */
[----:B------:R1:W-:Y:S01]  /*2e30*/  STS.128 [R10], R12 ;  /* 0x0000000c0a007388 */ /* 0x0003e20000000c00 */
[----:B------:R-:W-:Y:S02]  /*2e40*/  FMNMX3.NAN R35, |R8|, |R24|, R35, !PT ;  /* 0x4000001808237276 */ /* 0x000fe40007820223 */
[----:B------:R-:W-:Y:S01]  /*2e50*/  FMNMX3.NAN R5, |R5|, |R21|, R30, !PT ;  /* 0x4000001505057276 */ /* 0x000fe2000782021e */
[----:B------:R2:W-:Y:S06]  /*2e60*/  MEMBAR.ALL.CTA ;  /* 0x0000000000007992 */ /* 0x0005ec0000008000 */
[----:B--2---:R-:W2:Y:S01]  /*2e70*/  FENCE.VIEW.ASYNC.S ;  /* 0x00000000000073c6 */ /* 0x004ea20000000000 */
[----:B------:R-:W-:-:S02]  /*2e80*/  FMNMX3.NAN R4, |R4|, |R20|, R31, !PT ;  /* 0x4000001404047276 */ /* 0x000fc4000782021f */
[----:B------:R-:W-:Y:S02]  /*2e90*/  FMNMX.NAN R7, R52, R7, !PT ;  /* 0x0000000734077209 */ /* 0x000fe40007820000 */
[----:B------:R-:W-:Y:S02]  /*2ea0*/  FMNMX.NAN R6, R51, R6, !PT ;  /* 0x0000000633067209 */ /* 0x000fe40007820000 */
[----:B------:R-:W-:Y:S02]  /*2eb0*/  FMNMX3.NAN R5, R5, R34, R7, !PT ;  /* 0x0000002205057276 */ /* 0x000fe40007820007 */
[----:B------:R-:W-:-:S04]  /*2ec0*/  FMNMX3.NAN R4, R4, R35, R6, !PT ;  /* 0x0000002304047276 */ /* 0x000fc80007820006 */
[----:B------:R-:W-:-:S04]  /*2ed0*/  FMNMX3.NAN R4, R4, R5, RZ, !PT ;  /* 0x0000000504047276 */ /* 0x000fc800078200ff */
[----:B------:R-:W-:Y:S01]  /*2ee0*/  FMNMX R49, R49, R4, !PT ;  /* 0x0000000431317209 */ /* 0x000fe20007800000 */
[----:B--2---:R-:W-:Y:S06]  /*2ef0*/  BAR.SYNC.DEFER_BLOCKING 0x2, 0x80 ;  /* 0x0082000000007b1d */ /* 0x004fec0000010000 */
[----:B------:R-:W-:Y:S05]  /*2f00*/  @P2 BRA `(.L_x_40) ;  /* 0x0000000000442947 */ /* 0x000fea0003800000 */
[----:B------:R-:W-:Y:S01]  /*2f10*/  IMAD.U32 R3, RZ, RZ, UR17 ;  /* 0x00000011ff037e24 */ /* 0x000fe2000f8e00ff */
[----:B------:R-:W-:Y:S02]  /*2f20*/  PLOP3.LUT P0, PT, PT, PT, PT, 0x80, 0x8 ;  /* 0x000000000008781c */ /* 0x000fe40003f0f070 */
[----:B------:R-:W-:Y:S01]  /*2f30*/  IADD3 R4, PT, PT, R46, 0x20, RZ ;  /* 0x000000202e047810 */ /* 0x000fe20007ffe0ff */
[----:B------:R-:W-:-:S05]  /*2f40*/  IMAD R5, R50, 0x1000, R3 ;  /* 0x0000100032057824 */ /* 0x000fca00078e0203 */
[----:B------:R-:W-:-:S07]  /*2f50*/  IADD3 R5, PT, PT, R5, 0x400, RZ ;  /* 0x0000040005057810 */ /* 0x000fce0007ffe0ff */
.L_x_41:
        /* <DEDUP_REMOVED lines=12> */
.L_x_40:
        /* <DEDUP_REMOVED lines=65> */
.L_x_43:
        /* <DEDUP_REMOVED lines=12> */
.L_x_42:
[----:B------:R-:W-:Y:S01]  /*34f0*/  R2UR UR4, R48 ;  /* 0x00000000300472ca */ /* 0x000fe200000e0000 */
[----:B------:R-:W-:-:S12]  /*3500*/  BAR.SYNC.DEFER_BLOCKING 0x2, 0x80 ;  /* 0x0082000000007b1d */ /* 0x000fd80000010000 */
[----:B-1----:R-:W1:Y:S02]  /*3510*/  LDTM.x32 R4, tmem[UR4+0x60] ;  /* 0x00006004000479ee */ /* 0x002e6400082c0000 */
[----:B-1----:R-:W-:Y:S02]  /*3520*/  FMNMX.NAN R48, |R35|, |R19|, !PT ;  /* 0x4000001323307209 */ /* 0x002fe40007820200 */
[-C--:B------:R-:W-:Y:S02]  /*3530*/  FMNMX.NAN R51, |R34|, |R18|.reuse, !PT ;  /* 0x4000001222337209 */ /* 0x080fe40007820200 */
[----:B------:R-:W-:Y:S02]  /*3540*/  F2FP.SATFINITE.E4M3.F32.PACK_AB_MERGE_C R19, R19, R18, RZ ;  /* 0x000000121313723e */ /* 0x000fe400048070ff */
[----:B------:R-:W-:Y:S02]  /*3550*/  F2FP.SATFINITE.E4M3.F32.PACK_AB_MERGE_C R18, R35, R34, RZ ;  /* 0x000000222312723e */ /* 0x000fe400048070ff */
[----:B------:R-:W-:-:S02]  /*3560*/  F2FP.SATFINITE.E4M3.F32.PACK_AB_MERGE_C R52, R17, R16, RZ ;  /* 0x000000101134723e */ /* 0x000fc400048070ff */
[----:B------:R-:W-:Y:S02]  /*3570*/  FMNMX.NAN R35, |R32|, |R16|, !PT ;  /* 0x4000001020237209 */ /* 0x000fe40007820200 */
[----:B------:R-:W-:Y:S02]  /*3580*/  F2FP.SATFINITE.E4M3.F32.PACK_AB_MERGE_C R16, R11, R10, RZ ;  /* 0x0000000a0b10723e */ /* 0x000fe400048070ff */
[----:B------:R-:W-:Y:S01]  /*3590*/  FMNMX3.NAN R51, |R10|, |R26|, R51, !PT ;  /* 0x4000001a0a337276 */ /* 0x000fe20007820233 */
[----:B------:R-:W-:Y:S01]  /*35a0*/  VIADD R10, R50, 0x1 ;  /* 0x00000001320a7836 */ /* 0x000fe20000000000 */
[C---:B------:R-:W-:Y:S02]  /*35b0*/  FMNMX.NAN R34, |R33|.reuse, |R17|, !PT ;  /* 0x4000001121227209 */ /* 0x040fe40007820200 */
[----:B------:R-:W-:Y:S02]  /*35c0*/  F2FP.SATFINITE.E4M3.F32.PACK_AB_MERGE_C R55, R33, R32, RZ ;  /* 0x000000202137723e */ /* 0x000fe400048070ff */
[----:B------:R-:W-:-:S02]  /*35d0*/  F2FP.SATFINITE.E4M3.F32.PACK_AB_MERGE_C R53, R15, R14, RZ ;  /* 0x0000000e0f35723e */ /* 0x000fc400048070ff */
[----:B------:R-:W-:Y:S02]  /*35e0*/  FMNMX.NAN R33, |R30|, |R14|, !PT ;  /* 0x4000000e1e217209 */ /* 0x000fe40007820200 */
[C---:B------:R-:W-:Y:S02]  /*35f0*/  FMNMX.NAN R32, |R31|.reuse, |R15|, !PT ;  /* 0x4000000f1f207209 */ /* 0x040fe40007820200 */
[----:B------:R-:W-:Y:S02]  /*3600*/  F2FP.SATFINITE.E4M3.F32.PACK_AB_MERGE_C R14, R31, R30, RZ ;  /* 0x0000001e1f0e723e */ /* 0x000fe400048070ff */
[----:B------:R-:W-:Y:S02]  /*3610*/  FMNMX.NAN R30, |R29|, |R13|, !PT ;  /* 0x4000000d1d1e7209 */ /* 0x000fe40007820200 */
[-C--:B------:R-:W-:Y:S02]  /*3620*/  F2FP.SATFINITE.E4M3.F32.PACK_AB_MERGE_C R54, R13, R12.reuse, RZ ;  /* 0x0000000c0d36723e */ /* 0x080fe400048070ff */
[----:B------:R-:W-:-:S02]  /*3630*/  FMNMX.NAN R31, |R28|, |R12|, !PT ;  /* 0x4000000c1c1f7209 */ /* 0x000fc40007820200 */
[----:B------:R-:W-:Y:S02]  /*3640*/  F2FP.SATFINITE.E4M3.F32.PACK_AB_MERGE_C R17, R9, R8, RZ ;  /* 0x000000080911723e */ /* 0x000fe400048070ff */
[----:B------:R-:W-:Y:S02]  /*3650*/  F2FP.SATFINITE.E4M3.F32.PACK_AB_MERGE_C R12, R27, R26, RZ ;  /* 0x0000001a1b0c723e */ /* 0x000fe400048070ff */
[----:B------:R-:W-:Y:S02]  /*3660*/  F2FP.SATFINITE.E4M3.F32.PACK_AB_MERGE_C R13, R25, R24, RZ ;  /* 0x00000018190d723e */ /* 0x000fe400048070ff */
[----:B------:R-:W-:Y:S02]  /*3670*/  ISETP.NE.AND P0, PT, R10, 0x5, PT ;  /* 0x000000050a00780c */ /* 0x000fe40003f05270 */
[----:B------:R-:W-:Y:S02]  /*3680*/  FMNMX3.NAN R48, |R11|, |R27|, R48, !PT ;  /* 0x4000001b0b307276 */ /* 0x000fe40007820230 */
[----:B------:R-:W-:-:S02]  /*3690*/  PRMT R17, R17, 0x5410, R16 ;  /* 0x0000541011117816 */ /* 0x000fc40000000010 */
[----:B------:R-:W-:Y:S02]  /*36a0*/  PRMT R13, R13, 0x5410, R12 ;  /* 0x000054100d0d7816 */ /* 0x000fe4000000000c */
[----:B------:R-:W-:Y:S02]  /*36b0*/  SEL R10, R10, RZ, P0 ;  /* 0x000000ff0a0a7207 */ /* 0x000fe40000000000 */
[----:B------:R-:W-:Y:S02]  /*36c0*/  F2FP.SATFINITE.E4M3.F32.PACK_AB_MERGE_C R27, R7, R6, RZ ;  /* 0x00000006071b723e */ /* 0x000fe400048070ff */
[----:B------:R-:W-:Y:S01]  /*36d0*/  F2FP.SATFINITE.E4M3.F32.PACK_AB_MERGE_C R16, R5, R4, RZ ;  /* 0x000000040510723e */ /* 0x000fe200048070ff */
[----:B------:R-:W-:Y:S01]  /*36e0*/  IMAD R26, R10, 0x1000, R40 ;  /* 0x000010000a1a7824 */ /* 0x000fe200078e0228 */
[----:B------:R-:W-:Y:S02]  /*36f0*/  F2FP.SATFINITE.E4M3.F32.PACK_AB_MERGE_C R11, R23, R22, RZ ;  /* 0x00000016170b723e */ /* 0x000fe400048070ff */
[----:B------:R-:W-:-:S02]  /*3700*/  F2FP.SATFINITE.E4M3.F32.PACK_AB_MERGE_C R12, R21, R20, RZ ;  /* 0x00000014150c723e */ /* 0x000fc400048070ff */
[----:B------:R-:W-:Y:S02]  /*3710*/  F2FP.SATFINITE.E4M3.F32.PACK_AB_MERGE_C R29, R29, R28, RZ ;  /* 0x0000001c1d1d723e */ /* 0x000fe400048070ff */
[----:B------:R-:W-:Y:S02]  /*3720*/  PRMT R15, R55, 0x5410, R18 ;  /* 0x00005410370f7816 */ /* 0x000fe40000000012 */
[----:B------:R-:W-:Y:S02]  /*3730*/  PRMT R19, R52, 0x5410, R19 ;  /* 0x0000541034137816 */ /* 0x000fe40000000013 */
[----:B------:R-:W-:Y:S02]  /*3740*/  PRMT R16, R16, 0x5410, R27 ;  /* 0x0000541010107816 */ /* 0x000fe4000000001b */
[----:B------:R-:W-:Y:S02]  /*3750*/  PRMT R18, R54, 0x5410, R53 ;  /* 0x0000541036127816 */ /* 0x000fe40000000035 */
[----:B------:R-:W-:Y:S01]  /*3760*/  PRMT R12, R12, 0x5410, R11 ;  /* 0x000054100c0c7816 */ /* 0x000fe2000000000b */
[----:B------:R-:W-:Y:S01]  /*3770*/  IMAD R11, R10, 0x1000, R41 ;  /* 0x000010000a0b7824 */ /* 0x000fe200078e0229 */
[----:B------:R-:W-:Y:S01]  /*3780*/  PRMT R14, R29, 0x5410, R14 ;  /* 0x000054101d0e7816 */ /* 0x000fe2000000000e */
[----:B------:R1:W-:Y:S01]  /*3790*/  STS.128 [R26], R16 ;  /* 0x000000101a007388 */ /* 0x0003e20000000c00 */
[----:B------:R-:W-:-:S02]  /*37a0*/  FMNMX3.NAN R7, |R7|, |R23|, R32, !PT ;  /* 0x4000001707077276 */ /* 0x000fc40007820220 */
[----:B------:R-:W-:Y:S01]  /*37b0*/  FMNMX3.NAN R6, |R6|, |R22|, R33, !PT ;  /* 0x4000001606067276 */ /* 0x000fe20007820221 */
[----:B------:R1:W-:Y:S01]  /*37c0*/  STS.128 [R11], R12 ;  /* 0x0000000c0b007388 */ /* 0x0003e20000000c00 */
[----:B------:R-:W-:Y:S02]  /*37d0*/  FMNMX3.NAN R34, |R9|, |R25|, R34, !PT ;  /* 0x4000001909227276 */ /* 0x000fe40007820222 */
[----:B------:R-:W-:Y:S01]  /*37e0*/  FMNMX3.NAN R35, |R8|, |R24|, R35, !PT ;  /* 0x4000001808237276 */ /* 0x000fe20007820223 */
[----:B------:R2:W-:Y:S06]  /*37f0*/  MEMBAR.ALL.CTA ;  /* 0x0000000000007992 */ /* 0x0005ec0000008000 */
[----:B--2---:R-:W2:Y:S01]  /*3800*/  FENCE.VIEW.ASYNC.S ;  /* 0x00000000000073c6 */ /* 0x004ea20000000000 */
[----:B------:R-:W-:-:S02]  /*3810*/  FMNMX3.NAN R5, |R5|, |R21|, R30, !PT ;  /* 0x4000001505057276 */ /* 0x000fc4000782021e */
[----:B------:R-:W-:Y:S02]  /*3820*/  FMNMX3.NAN R4, |R4|, |R20|, R31, !PT ;  /* 0x4000001404047276 */ /* 0x000fe4000782021f */
        /* <DEDUP_REMOVED lines=13> */
.L_x_45:
        /* <DEDUP_REMOVED lines=12> */
.L_x_44:
[----:B------:R-:W-:Y:S01]  /*39c0*/  BAR.SYNC.DEFER_BLOCKING 0x2, 0x80 ;  /* 0x0082000000007b1d */ /* 0x000fe20000010000 */
[----:B------:R-:W-:Y:S02]  /*39d0*/  CREDUX.MAX.S32 UR4, R4 ;  /* 0x00000000040472cc */ /* 0x000fe40000000200 */
[----:B------:R-:W-:-:S03]  /*39e0*/  ISETP.NE.AND P0, PT, R37, RZ, PT ;  /* 0x000000ff2500720c */ /* 0x000fc60003f05270 */
[----:B------:R-:W-:Y:S08]  /*39f0*/  BSSY.RECONVERGENT B0, `(.L_x_46) ;  /* 0x000000c000007945 */ /* 0x000ff00003800200 */
[----:B------:R-:W-:-:S05]  /*3a00*/  IMAD.U32 R5, RZ, RZ, UR4 ;  /* 0x00000004ff057e24 */ /* 0x000fca000f8e00ff */
[----:B------:R2:W-:Y:S01]  /*3a10*/  @!P0 STS [R42+0x38400], R5 ;  /* 0x038400052a008388 */ /* 0x0005e20000000800 */
[----:B------:R-:W-:Y:S01]  /*3a20*/  BAR.SYNC.DEFER_BLOCKING 0x2, 0x80 ;  /* 0x0082000000007b1d */ /* 0x000fe20000010000 */
[----:B------:R-:W-:-:S13]  /*3a30*/  LOP3.LUT P0, RZ, R0, R37, RZ, 0xfc, !PT ;  /* 0x0000002500ff7212 */ /* 0x000fda000780fcff */
[----:B------:R-:W-:Y:S05]  /*3a40*/  @P0 BRA `(.L_x_47) ;  /* 0x0000000000180947 */ /* 0x000fea0003800000 */
[----:B------:R-:W-:Y:S01]  /*3a50*/  IMAD.U32 R3, RZ, RZ, UR7 ;  /* 0x00000007ff037e24 */ /* 0x000fe2000f8e00ff */
[----:B------:R-:W3:Y:S04]  /*3a60*/  LDC.64 R8, c[0x0][0x640] ;  /* 0x00019000ff087b82 */ /* 0x000ee80000000a00 */
[----:B--2---:R-:W2:Y:S02]  /*3a70*/  LDS.128 R4, [R3+0x38400] ;  /* 0x0384000003047984 */ /* 0x004ea40000000c00 */
[----:B--2---:R-:W-:-:S04]  /*3a80*/  FMNMX3 R4, R4, RZ, R5, !PT ;  /* 0x000000ff04047276 */ /* 0x004fc80007800005 */
[----:B------:R-:W-:-:S05]  /*3a90*/  FMNMX3 R7, R4, R6, R7, !PT ;  /* 0x0000000604077276 */ /* 0x000fca0007800007 */
[----:B---3--:R3:W-:Y:S02]  /*3aa0*/  REDG.E.MAX.S32.STRONG.GPU desc[UR46][R8.64], R7 ;  /* 0x000000070800798e */ /* 0x0087e4000d12e32e */
.L_x_47:
[----:B------:R-:W-:Y:S05]  /*3ab0*/  BSYNC.RECONVERGENT B0 ;  /* 0x0000000000007941 */ /* 0x000fea0003800200 */
.L_x_46:
[----:B------:R-:W-:Y:S01]  /*3ac0*/  VIADD R44, R44, UR34 ;  /* 0x000000222c2c7c36 */ /* 0x000fe20008000000 */
[----:B------:R-:W-:Y:S02]  /*3ad0*/  ELECT P0, URZ, PT ;  /* 0x0000000000ff782f */ /* 0x000fe40003800000 */
[----:B------:R-:W-:Y:S01]  /*3ae0*/  IADD3 R36, PT, PT, R36, 0x1, RZ ;  /* 0x0000000124247810 */ /* 0x000fe20007ffe0ff */
[----:B--2---:R-:W-:Y:S01]  /*3af0*/  IMAD.HI.U32 R5, R44, UR11, RZ ;  /* 0x0000000b2c057c27 */ /* 0x004fe2000f8e00ff */
[----:B------:R-:W-:Y:S02]  /*3b00*/  IADD3 R39, PT, PT, R39, 0x1, RZ ;  /* 0x0000000127277810 */ /* 0x000fe40007ffe0ff */
[----:B------:R-:W-:Y:S01]  /*3b10*/  ISETP.NE.AND P1, PT, R36, 0x2, PT ;  /* 0x000000022400780c */ /* 0x000fe20003f25270 */
[----:B------:R-:W-:-:S03]  /*3b20*/  IMAD.IADD R4, R44, 0x1, -R5 ;  /* 0x000000012c047824 */ /* 0x000fc600078e0a05 */
[----:B------:R-:W-:Y:S02]  /*3b30*/  SEL R36, R36, RZ, P1 ;  /* 0x000000ff24247207 */ /* 0x000fe40000800000 */
[----:B------:R-:W-:-:S04]  /*3b40*/  SHF.R.U32.HI R4, RZ, UR23, R4 ;  /* 0x00000017ff047c19 */ /* 0x000fc80008011604 */
[----:B------:R-:W-:-:S04]  /*3b50*/  IADD3 R4, PT, PT, R5, R4, RZ ;  /* 0x0000000405047210 */ /* 0x000fc80007ffe0ff */
[----:B------:R-:W-:-:S05]  /*3b60*/  SHF.R.U32.HI R47, RZ, UR22, R4 ;  /* 0x00000016ff2f7c19 */ /* 0x000fca0008011604 */
[----:B------:R-:W-:-:S04]  /*3b70*/  IMAD.MOV R47, RZ, RZ, -R47 ;  /* 0x000000ffff2f7224 */ /* 0x000fc800078e0a2f */
[----:B------:R-:W-:-:S04]  /*3b80*/  IMAD R47, R47, UR10, R44 ;  /* 0x0000000a2f2f7c24 */ /* 0x000fc8000f8e022c */
[----:B------:R-:W-:-:S04]  /*3b90*/  IMAD.HI.U32 R5, R47, UR20, RZ ;  /* 0x000000142f057c27 */ /* 0x000fc8000f8e00ff */
[----:B------:R-:W-:-:S05]  /*3ba0*/  IMAD.IADD R4, R47, 0x1, -R5 ;  /* 0x000000012f047824 */ /* 0x000fca00078e0a05 */
[----:B------:R-:W-:-:S04]  /*3bb0*/  SHF.R.U32.HI R4, RZ, UR21, R4 ;  /* 0x00000015ff047c19 */ /* 0x000fc80008011604 */
[----:B------:R-:W-:Y:S01]  /*3bc0*/  IADD3 R4, PT, PT, R5, R4, RZ ;  /* 0x0000000405047210 */ /* 0x000fe20007ffe0ff */
[----:B------:R-:W-:-:S03]  /*3bd0*/  @P0 IMAD.MOV.U32 R5, RZ, RZ, 0x1 ;  /* 0x00000001ff050424 */ /* 0x000fc600078e00ff */
[----:B------:R-:W-:Y:S01]  /*3be0*/  SHF.R.U32.HI R46, RZ, UR13, R4 ;  /* 0x0000000dff2e7c19 */ /* 0x000fe20008011604 */
[----:B------:R2:W-:Y:S01]  /*3bf0*/  @P0 SYNCS.ARRIVE.TRANS64.ART0 RZ, [R2+URZ+0x70], R5 ;  /* 0x0000700502ff09a7 */ /* 0x0005e200085000ff */
[----:B------:R-:W-:-:S03]  /*3c00*/  ISETP.GE.AND P0, PT, R44, 0x200, PT ;  /* 0x000002002c00780c */ /* 0x000fc60003f06270 */
[----:B---3--:R-:W-:-:S04]  /*3c10*/  IMAD.HI.U32 R7, R46, UR9, RZ ;  /* 0x000000092e077c27 */ /* 0x008fc8000f8e00ff */
[----:B------:R-:W-:-:S05]  /*3c20*/  IMAD.IADD R4, R46, 0x1, -R7 ;  /* 0x000000012e047824 */ /* 0x000fca00078e0a07 */
[----:B------:R-:W-:-:S05]  /*3c30*/  SHF.R.U32.HI R4, RZ, UR15, R4 ;  /* 0x0000000fff047c19 */ /* 0x000fca0008011604 */
[----:B------:R-:W-:Y:S01]  /*3c40*/  IMAD.IADD R4, R7, 0x1, R4 ;  /* 0x0000000107047824 */ /* 0x000fe200078e0204 */
[----:B------:R-:W-:-:S04]  /*3c50*/  SEL R7, RZ, 0x1, P1 ;  /* 0x00000001ff077807 */ /* 0x000fc80000800000 */
[----:B------:R-:W-:Y:S02]  /*3c60*/  LOP3.LUT R38, R38, R7, RZ, 0x3c, !PT ;  /* 0x0000000726267212 */ /* 0x000fe400078e3cff */
[----:B--2---:R-:W-:Y:S02]  /*3c70*/  SHF.R.U32.HI R5, RZ, UR14, R4 ;  /* 0x0000000eff057c19 */ /* 0x004fe40008011604 */
[----:B------:R-:W-:-:S03]  /*3c80*/  IADD3 R2, PT, PT, -R46, RZ, RZ ;  /* 0x000000ff2e027210 */ /* 0x000fc60007ffe1ff */
[----:B------:R-:W-:Y:S02]  /*3c90*/  IMAD.MOV R5, RZ, RZ, -R5 ;  /* 0x000000ffff057224 */ /* 0x000fe400078e0a05 */
[----:B------:R-:W-:Y:S02]  /*3ca0*/  IMAD R47, R2, UR19, R47 ;  /* 0x00000013022f7c24 */ /* 0x000fe4000f8e022f */
[----:B------:R-:W-:Y:S01]  /*3cb0*/  IMAD R46, R5, UR8, R46 ;  /* 0x00000008052e7c24 */ /* 0x000fe2000f8e022e */
[----:B------:R-:W-:Y:S06]  /*3cc0*/  @!P0 BRA `(.L_x_48) ;  /* 0xffffffe800448947 */ /* 0x000fec000383ffff */
[----:B------:R-:W-:Y:S05]  /*3cd0*/  BSYNC B1 ;  /* 0x0000000000017941 */ /* 0x000fea0003800000 */
.L_x_35:
[----:B------:R-:W-:Y:S01]  /*3ce0*/  BAR.SYNC.DEFER_BLOCKING 0x2, 0x80 ;  /* 0x0082000000007b1d */ /* 0x000fe20000010000 */
[----:B-1-3--:R-:W-:Y:S01]  /*3cf0*/  LOP3.LUT R4, R45, 0xffff, RZ, 0xc0, !PT ;  /* 0x0000ffff2d047812 */ /* 0x00afe200078ec0ff */
[----:B--2---:R-:W-:Y:S02]  /*3d00*/  IMAD.MOV.U32 R3, RZ, RZ, 0xffff ;  /* 0x0000ffffff037424 */ /* 0x004fe400078e00ff */
[----:B------:R-:W-:Y:S01]  /*3d10*/  IMAD.MOV.U32 R2, RZ, RZ, 0x1 ;  /* 0x00000001ff027424 */ /* 0x000fe200078e00ff */
[----:B------:R-:W-:-:S03]  /*3d20*/  SHF.R.U32.HI R4, RZ, 0x5, R4 ;  /* 0x00000005ff047819 */ /* 0x000fc60000011604 */
[----:B------:R-:W1:Y:S01]  /*3d30*/  S2UR UR5, SR_CgaCtaId ;  /* 0x00000000000579c3 */ /* 0x000e620000008800 */
[----:B------:R-:W-:Y:S01]  /*3d40*/  SHF.L.U32 R3, R3, R4, RZ ;  /* 0x0000000403037219 */ /* 0x000fe200000006ff */
[----:B------:R-:W-:-:S05]  /*3d50*/  VIADD R5, R4, 0x10 ;  /* 0x0000001004057836 */ /* 0x000fca0000000000 */
[----:B------:R-:W-:-:S04]  /*3d60*/  SHF.L.U32 R2, R2, R5, RZ ;  /* 0x0000000502027219 */ /* 0x000fc800000006ff */
[----:B------:R-:W-:-:S04]  /*3d70*/  LOP3.LUT R5, R2, R3, RZ, 0xfc, !PT ;  /* 0x0000000302057212 */ /* 0x000fc800078efcff */
[----:B------:R-:W-:Y:S01]  /*3d80*/  LOP3.LUT R3, R5, 0xffff, RZ, 0xc0, !PT ;  /* 0x0000ffff05037812 */ /* 0x000fe200078ec0ff */
[----:B------:R-:W-:Y:S01]  /*3d90*/  NOP ;  /* 0x0000000000007918 */ /* 0x000fe20000000000 */
[----:B------:R-:W-:Y:S02]  /*3da0*/  UMOV UR4, 0x50 ;  /* 0x0000005000047882 */ /* 0x000fe40000000000 */
[----:B-1----:R-:W-:-:S09]  /*3db0*/  ULEA UR5, UR5, UR4, 0x18 ;  /* 0x0000000405057291 */ /* 0x002fd2000f8ec0ff */
[----:B------:R-:W1:Y:S02]  /*3dc0*/  LDS R0, [UR5] ;  /* 0x00000005ff007984 */ /* 0x000e640008000800 */
[----:B-1----:R-:W-:-:S04]  /*3dd0*/  LOP3.LUT R2, R5, 0xffff, R0, 0x80, !PT ;  /* 0x0000ffff05027812 */ /* 0x002fc800078e8000 */
[----:B------:R-:W-:-:S13]  /*3de0*/  ISETP.NE.AND P0, PT, R2, R3, PT ;  /* 0x000000030200720c */ /* 0x000fda0003f05270 */
[----:B------:R-:W-:Y:S05]  /*3df0*/  @P0 BRA `(.L_x_49) ;  /* 0x0000000000500947 */ /* 0x000fea0003800000 */
[----:B------:R-:W-:Y:S02]  /*3e00*/  SHF.R.U32.HI R0, RZ, 0x10, R0 ;  /* 0x00000010ff007819 */ /* 0x000fe40000011600 */
[----:B------:R-:W-:-:S04]  /*3e10*/  SHF.R.U32.HI R3, RZ, 0x10, R5 ;  /* 0x00000010ff037819 */ /* 0x000fc80000011605 */
[----:B------:R-:W-:-:S04]  /*3e20*/  LOP3.LUT R0, R0, R3, RZ, 0xc0, !PT ;  /* 0x0000000300007212 */ /* 0x000fc800078ec0ff */
[----:B------:R-:W-:-:S13]  /*3e30*/  ISETP.NE.AND P0, PT, R0, R3, PT ;  /* 0x000000030000720c */ /* 0x000fda0003f05270 */
[----:B------:R-:W-:Y:S05]  /*3e40*/  @P0 BRA `(.L_x_50) ;  /* 0x0000000000300947 */ /* 0x000fea0003800000 */
[----:B------:R-:W-:Y:S01]  /*3e50*/  R2UR UR48, R5 ;  /* 0x00000000053072ca */ /* 0x000fe200000e0000 */
[----:B------:R-:W1:Y:S01]  /*3e60*/  S2R R2, SR_LANEID ;  /* 0x0000000000027919 */ /* 0x000e620000000000 */
[----:B------:R-:W-:Y:S02]  /*3e70*/  VOTEU.ANY UR6, UPT, PT ;  /* 0x0000000000067886 */ /* 0x000fe400038e0100 */
[----:B------:R-:W-:-:S09]  /*3e80*/  UFLO.U32 UR6, UR6 ;  /* 0x00000006000672bd */ /* 0x000fd200080e0000 */
[----:B------:R-:W-:-:S06]  /*3e90*/  ULOP3.LUT UR48, URZ, UR48, URZ, 0x33, !UPT ;  /* 0x00000030ff307292 */ /* 0x000fcc000f8e33ff */
[----:B------:R-:W-:-:S04]  /*3ea0*/  IMAD.U32 R0, RZ, RZ, UR48 ;  /* 0x00000030ff007e24 */ /* 0x000fc8000f8e00ff */
[----:B------:R-:W2:Y:S02]  /*3eb0*/  REDUX UR4, R0 ;  /* 0x00000000000473c4 */ /* 0x000ea40000000000 */
[----:B------:R3:W-:Y:S01]  /*3ec0*/  UTCATOMSWS.AND URZ, UR48 ;  /* 0x0000003000ff79e3 */ /* 0x0007e20008000000 */
[----:B-1----:R-:W-:Y:S01]  /*3ed0*/  ISETP.EQ.U32.AND P0, PT, R2, UR6, PT ;  /* 0x0000000602007c0c */ /* 0x002fe2000bf02070 */
[----:B--2---:R-:W-:-:S12]  /*3ee0*/  IMAD.U32 R2, RZ, RZ, UR4 ;  /* 0x00000004ff027e24 */ /* 0x004fd8000f8e00ff */
[----:B------:R3:W-:Y:S01]  /*3ef0*/  @P0 ATOMS.AND RZ, [UR5], R2 ;  /* 0x00000002ffff098c */ /* 0x0007e2000a800005 */
[----:B------:R-:W-:Y:S05]  /*3f00*/  BRA `(.L_x_51) ;  /* 0x0000000000147947 */ /* 0x000fea0003800000 */
.L_x_50:
[----:B------:R-:W-:Y:S02]  /*3f10*/  MOV R2, 0x3f30 ;  /* 0x00003f3000027802 */ /* 0x000fe40000000f00 */
[----:B------:R-:W-:Y:S05]  /*3f20*/  CALL.REL.NOINC `($__internal_0_$__cuda_sm10x_tcgen05_guardrail_trap_col_being_dealloced_not_returned_by_alloc) ;  /* 0x0000000000c87944 */ /* 0x000fea0003c00000 */
[----:B------:R-:W-:Y:S05]  /*3f30*/  BRA `(.L_x_51) ;  /* 0x0000000000087947 */ /* 0x000fea0003800000 */
.L_x_49:
[----:B------:R-:W-:Y:S02]  /*3f40*/  MOV R2, 0x3f60 ;  /* 0x00003f6000027802 */ /* 0x000fe40000000f00 */
[----:B------:R-:W-:Y:S05]  /*3f50*/  CALL.REL.NOINC `($__internal_2_$__cuda_sm10x_tcgen05_guardrail_trap_unallocated_columns_being_dealloced) ;  /* 0x0000000000d47944 */ /* 0x000fea0003c00000 */
.L_x_51:
[----:B------:R-:W-:Y:S01]  /*3f60*/  NOP ;  /* 0x0000000000007918 */ /* 0x000fe20000000000 */
[----:B------:R-:W-:-:S04]  /*3f70*/  DEPBAR.LE SB0, 0x0 ;  /* 0x000080000000791a */ /* 0x000fc80000000000 */
[----:B---3--:R-:W-:Y:S05]  /*3f80*/  EXIT ;  /* 0x000000000000794d */ /* 0x008fea0003800000 */
.L_x_18:
[----:B------:R-:W-:Y:S02]  /*3f90*/  MOV R4, UR4 ;  /* 0x0000000400047c02 */ /* 0x000fe40008000f00 */
[----:B------:R-:W-:Y:S02]  /*3fa0*/  MOV R5, UR4 ;  /* 0x0000000400057c02 */ /* 0x000fe40008000f00 */
[----:B------:R-:W-:-:S07]  /*3fb0*/  MOV R2, UR25 ;  /* 0x0000001900027c02 */ /* 0x000fce0008000f00 */
.L_x_52:
[----:B-1----:R1:W2:Y:S02]  /*3fc0*/  SYNCS.PHASECHK.TRANS64.TRYWAIT P0, [R2+URZ+0x30], R5 ;  /* 0x00003005020075a7 */ /* 0x0022a400080011ff */
[----:B--2---:R-:W-:Y:S05]  /*3fd0*/  @!P0 NANOSLEEP.SYNCS 0x989680 ;  /* 0x009896800000895d */ /* 0x004fea0003900000 */
[----:B------:R-:W2:Y:S02]  /*3fe0*/  @!P0 SYNCS.PHASECHK.TRANS64 P0, [R2+URZ+0x30], R5 ;  /* 0x00003005020085a7 */ /* 0x000ea400080010ff */
[----:B--2---:R-:W-:Y:S05]  /*3ff0*/  @!P0 BRA `(.L_x_52) ;  /* 0xfffffffc00f08947 */ /* 0x004fea000383ffff */
[----:B------:R-:W-:Y:S05]  /*4000*/  BRA `(.L_x_17) ;  /* 0xffffffcc00287947 */ /* 0x000fea000383ffff */
.L_x_21:
[----:B------:R-:W-:Y:S02]  /*4010*/  MOV R4, UR5 ;  /* 0x0000000500047c02 */ /* 0x000fe40008000f00 */
[----:B------:R-:W-:Y:S02]  /*4020*/  MOV R5, UR5 ;  /* 0x0000000500057c02 */ /* 0x000fe40008000f00 */
[----:B------:R-:W-:-:S07]  /*4030*/  MOV R2, UR4 ;  /* 0x0000000400027c02 */ /* 0x000fce0008000f00 */
.L_x_53:
[----:B-1----:R1:W5:Y:S02]  /*4040*/  SYNCS.PHASECHK.TRANS64.TRYWAIT P0, [R2+URZ+0x30], R5 ;  /* 0x00003005020075a7 */ /* 0x00236400080011ff */
[----:B-----5:R-:W-:Y:S05]  /*4050*/  @!P0 NANOSLEEP.SYNCS 0x989680 ;  /* 0x009896800000895d */ /* 0x020fea0003900000 */
[----:B------:R-:W5:Y:S02]  /*4060*/  @!P0 SYNCS.PHASECHK.TRANS64 P0, [R2+URZ+0x30], R5 ;  /* 0x00003005020085a7 */ /* 0x000f6400080010ff */
[----:B-----5:R-:W-:Y:S05]  /*4070*/  @!P0 BRA `(.L_x_53) ;  /* 0xfffffffc00f08947 */ /* 0x020fea000383ffff */
[----:B------:R-:W-:Y:S05]  /*4080*/  BRA `(.L_x_54) ;  /* 0xffffffd0003c7947 */ /* 0x000fea000383ffff */
.L_x_24:
[----:B------:R-:W-:Y:S02]  /*4090*/  MOV R2, UR17 ;  /* 0x0000001100027c02 */ /* 0x000fe40008000f00 */
[-C--:B------:R-:W-:Y:S02]  /*40a0*/  MOV R8, R3.reuse ;  /* 0x0000000300087202 */ /* 0x080fe40000000f00 */
[----:B------:R-:W-:-:S07]  /*40b0*/  MOV R9, R3 ;  /* 0x0000000300097202 */ /* 0x000fce0000000f00 */
.L_x_55:
[----:B-1----:R1:W4:Y:S02]  /*40c0*/  SYNCS.PHASECHK.TRANS64.TRYWAIT P0, [R2+URZ+0x70], R9 ;  /* 0x00007009020075a7 */ /* 0x00232400080011ff */
[----:B----4-:R-:W-:Y:S05]  /*40d0*/  @!P0 NANOSLEEP.SYNCS 0x989680 ;  /* 0x009896800000895d */ /* 0x010fea0003900000 */
[----:B------:R-:W4:Y:S02]  /*40e0*/  @!P0 SYNCS.PHASECHK.TRANS64 P0, [R2+URZ+0x70], R9 ;  /* 0x00007009020085a7 */ /* 0x000f2400080010ff */
[----:B----4-:R-:W-:Y:S05]  /*40f0*/  @!P0 BRA `(.L_x_55) ;  /* 0xfffffffc00f08947 */ /* 0x010fea000383ffff */
[----:B------:R-:W-:Y:S05]  /*4100*/  BRA `(.L_x_56) ;  /* 0xffffffd4009c7947 */ /* 0x000fea000383ffff */
.L_x_26:
[----:B------:R-:W-:Y:S02]  /*4110*/  MOV R8, UR26 ;  /* 0x0000001a00087c02 */ /* 0x000fe40008000f00 */
[----:B------:R-:W-:Y:S02]  /*4120*/  MOV R9, UR26 ;  /* 0x0000001a00097c02 */ /* 0x000fe40008000f00 */
[----:B------:R-:W-:Y:S07]  /*4130*/  MOV R2, UR16 ;  /* 0x0000001000027c02 */ /* 0x000fee0008000f00 */
.L_x_57:
[----:B-1----:R1:W4:Y:S02]  /*4140*/  SYNCS.PHASECHK.TRANS64.TRYWAIT P1, [R2+URZ], R9 ;  /* 0x00000009020075a7 */ /* 0x00232400080211ff */
[----:B----4-:R-:W-:Y:S05]  /*4150*/  @!P1 NANOSLEEP.SYNCS 0x989680 ;  /* 0x009896800000995d */ /* 0x010fea0003900000 */
[----:B------:R-:W4:Y:S02]  /*4160*/  @!P1 SYNCS.PHASECHK.TRANS64 P1, [R2+URZ], R9 ;  /* 0x00000009020095a7 */ /* 0x000f2400080210ff */
[----:B----4-:R-:W-:Y:S05]  /*4170*/  @!P1 BRA `(.L_x_57) ;  /* 0xfffffffc00f09947 */ /* 0x010fea000383ffff */
[----:B------:R-:W-:Y:S05]  /*4180*/  BRA `(.L_x_25) ;  /* 0xffffffd800107947 */ /* 0x000fea000383ffff */
.L_x_29:
[----:B------:R-:W-:-:S07]  /*4190*/  MOV R5, R4 ;  /* 0x0000000400057202 */ /* 0x000fce0000000f00 */
.L_x_58:
[----:B----4-:R4:W1:Y:S02]  /*41a0*/  SYNCS.PHASECHK.TRANS64.TRYWAIT P0, [R2+URZ+0x70], R5 ;  /* 0x00007005020075a7 */ /* 0x01086400080011ff */
[----:B-1----:R-:W-:Y:S05]  /*41b0*/  @!P0 NANOSLEEP.SYNCS 0x989680 ;  /* 0x009896800000895d */ /* 0x002fea0003900000 */
[----:B------:R-:W1:Y:S02]  /*41c0*/  @!P0 SYNCS.PHASECHK.TRANS64 P0, [R2+URZ+0x70], R5 ;  /* 0x00007005020085a7 */ /* 0x000e6400080010ff */
[----:B-1----:R-:W-:Y:S05]  /*41d0*/  @!P0 BRA `(.L_x_58) ;  /* 0xfffffffc00f08947 */ /* 0x002fea000383ffff */
[----:B------:R-:W-:Y:S05]  /*41e0*/  BRA `(.L_x_22) ;  /* 0xffffffd800bc7947 */ /* 0x000fea000383ffff */
.L_x_37:
[----:B------:R-:W-:-:S07]  /*41f0*/  MOV R4, R5 ;  /* 0x0000000500047202 */ /* 0x000fce0000000f00 */
.L_x_59:
[----:B-1----:R1:W2:Y:S02]  /*4200*/  SYNCS.PHASECHK.TRANS64.TRYWAIT P0, [R2+URZ+0x60], R5 ;  /* 0x00006005020075a7 */ /* 0x0022a400080011ff */
[----:B--2---:R-:W-:Y:S05]  /*4210*/  @!P0 NANOSLEEP.SYNCS 0x989680 ;  /* 0x009896800000895d */ /* 0x004fea0003900000 */
[----:B------:R-:W2:Y:S02]  /*4220*/  @!P0 SYNCS.PHASECHK.TRANS64 P0, [R2+URZ+0x60], R5 ;  /* 0x00006005020085a7 */ /* 0x000ea400080010ff */
[----:B--2---:R-:W-:Y:S05]  /*4230*/  @!P0 BRA `(.L_x_59) ;  /* 0xfffffffc00f08947 */ /* 0x004fea000383ffff */
[----:B------:R-:W-:Y:S05]  /*4240*/  BRA `(.L_x_60) ;  /* 0xffffffe000fc7947 */ /* 0x000fea000383ffff */
        .weak           $__internal_0_$__cuda_sm10x_tcgen05_guardrail_trap_col_being_dealloced_not_returned_by_alloc
        .type           $__internal_0_$__cuda_sm10x_tcgen05_guardrail_trap_col_being_dealloced_not_returned_by_alloc,@function
        .size           $__internal_0_$__cuda_sm10x_tcgen05_guardrail_trap_col_being_dealloced_not_returned_by_alloc,($__internal_1_$__cuda_sm10x_tcgen05_guardrail_trap_phase_invalid_during_alloc - $__internal_0_$__cuda_sm10x_tcgen05_guardrail_trap_col_being_dealloced_not_returned_by_alloc)
$__internal_0_$__cuda_sm10x_tcgen05_guardrail_trap_col_being_dealloced_not_returned_by_alloc:
[----:B------:R-:W-:Y:S05]  /*4250*/  BPT.TRAP 0x1 ;  /* 0x000000040000795c */ /* 0x000fea0000300000 */
[----:B------:R-:W-:-:S04]  /*4260*/  HFMA2 R3, -RZ, RZ, 0, 0 ;  /* 0x00000000ff037431 */ /* 0x000fc800000001ff */
[----:B------:R-:W-:Y:S05]  /*4270*/  RET.REL.NODEC R2 `(kernel_cutlass_kernel_cudnngemm_amaxdense_blockscaled_gemm_persistent_amaxSm100BlockScaledPersistentDenseGemmKernel_object_at__TiledMMA_ThrLayoutVMNK11110000_PermutationMNK____MMAAtom_Thr_0) ;  /* 0xffffffbc02607950 */ /* 0x000fea0003c3ffff */
        .weak           $__internal_1_$__cuda_sm10x_tcgen05_guardrail_trap_phase_invalid_during_alloc
        .type           $__internal_1_$__cuda_sm10x_tcgen05_guardrail_trap_phase_invalid_during_alloc,@function
        .size           $__internal_1_$__cuda_sm10x_tcgen05_guardrail_trap_phase_invalid_during_alloc,($__internal_2_$__cuda_sm10x_tcgen05_guardrail_trap_unallocated_columns_being_dealloced - $__internal_1_$__cuda_sm10x_tcgen05_guardrail_trap_phase_invalid_during_alloc)
$__internal_1_$__cuda_sm10x_tcgen05_guardrail_trap_phase_invalid_during_alloc:
[----:B------:R-:W-:Y:S05]  /*4280*/  BPT.TRAP 0x1 ;  /* 0x000000040000795c */ /* 0x000fea0000300000 */
[----:B------:R-:W-:-:S04]  /*4290*/  MOV R3, 0x0 ;  /* 0x0000000000037802 */ /* 0x000fc80000000f00 */
[----:B------:R-:W-:Y:S05]  /*42a0*/  RET.REL.NODEC R2 `(kernel_cutlass_kernel_cudnngemm_amaxdense_blockscaled_gemm_persistent_amaxSm100BlockScaledPersistentDenseGemmKernel_object_at__TiledMMA_ThrLayoutVMNK11110000_PermutationMNK____MMAAtom_Thr_0) ;  /* 0xffffffbc02547950 */ /* 0x000fea0003c3ffff */
        .weak           $__internal_2_$__cuda_sm10x_tcgen05_guardrail_trap_unallocated_columns_being_dealloced
        .type           $__internal_2_$__cuda_sm10x_tcgen05_guardrail_trap_unallocated_columns_being_dealloced,@function
        .size           $__internal_2_$__cuda_sm10x_tcgen05_guardrail_trap_unallocated_columns_being_dealloced,(.L_x_64 - $__internal_2_$__cuda_sm10x_tcgen05_guardrail_trap_unallocated_columns_being_dealloced)
$__internal_2_$__cuda_sm10x_tcgen05_guardrail_trap_unallocated_columns_being_dealloced:
[----:B------:R-:W-:Y:S05]  /*42b0*/  BPT.TRAP 0x1 ;  /* 0x000000040000795c */ /* 0x000fea0000300000 */
[----:B------:R-:W-:-:S04]  /*42c0*/  HFMA2 R3, -RZ, RZ, 0, 0 ;  /* 0x00000000ff037431 */ /* 0x000fc800000001ff */
[----:B------:R-:W-:Y:S05]  /*42d0*/  RET.REL.NODEC R2 `(kernel_cutlass_kernel_cudnngemm_amaxdense_blockscaled_gemm_persistent_amaxSm100BlockScaledPersistentDenseGemmKernel_object_at__TiledMMA_ThrLayoutVMNK11110000_PermutationMNK____MMAAtom_Thr_0) ;  /* 0xffffffbc02487950 */ /* 0x000fea0003c3ffff */
.L_x_61:
[----:B------:R-:W-:-:S00]  /*42e0*/  BRA `(.L_x_61) ;  /* 0xfffffffc00fc7947 */ /* 0x000fc0000383ffff */
[----:B------:R-:W-:-:S00]  /*42f0*/  NOP ;  /* 0x0000000000007918 */ /* 0x000fc00000000000 */
        /* <DEDUP_REMOVED lines=8> */
.L_x_64:


//--------------------- .nv.shared.kernel_cutlass_kernel_cudnngemm_amaxdense_blockscaled_gemm_persistent_amaxSm100BlockScaledPersistentDenseGemmKernel_object_at__TiledMMA_ThrLayoutVMNK11110000_PermutationMNK____MMAAtom_Thr_0 --------------------------
	.section	.nv.shared.kernel_cutlass_kernel_cudnngemm_amaxdense_blockscaled_gemm_persistent_amaxSm100BlockScaledPersistentDenseGemmKernel_object_at__TiledMMA_ThrLayoutVMNK11110000_PermutationMNK____MMAAtom_Thr_0,"aw",@nobits
	.sectionflags	@""
	.align	1024
	.zero		1024


//--------------------- .nv.shared.reserved.0     --------------------------
	.section	.nv.shared.reserved.0,"aw",@nobits
	.align	8
	.weak		__nv_reservedSMEM_offset_0_alias
	.size		__nv_reservedSMEM_offset_0_alias, 0, 64
	.other		__nv_reservedSMEM_offset_0_alias,@"STO_CUDA_RESERVED_SHARED STV_DEFAULT"
__nv_reservedSMEM_offset_0_alias:
	.zero		0
.nv.shared.reserved.0:
	.zero		64
	.weak		__nv_reservedSMEM_allocation_phase
	.type		__nv_reservedSMEM_allocation_phase,@object
	.size		__nv_reservedSMEM_allocation_phase,(.L_0 - __nv_reservedSMEM_allocation_phase)
__nv_reservedSMEM_allocation_phase:
	.zero		1
.L_0:
	.zero		7
	.weak		__nv_reservedSMEM_devtool_atexit_pc
	.type		__nv_reservedSMEM_devtool_atexit_pc,@object
	.size		__nv_reservedSMEM_devtool_atexit_pc,(__nv_reservedSMEM_allocation_mask - __nv_reservedSMEM_devtool_atexit_pc)
__nv_reservedSMEM_devtool_atexit_pc:
	.zero		8
	.weak		__nv_reservedSMEM_allocation_mask
	.type		__nv_reservedSMEM_allocation_mask,@object
	.size		__nv_reservedSMEM_allocation_mask,(.L_2 - __nv_reservedSMEM_allocation_mask)
__nv_reservedSMEM_allocation_mask:
	.zero		4
.L_2:


//--------------------- .nv.constant0.kernel_cutlass_kernel_cudnngemm_amaxdense_blockscaled_gemm_persistent_amaxSm100BlockScaledPersistentDenseGemmKernel_object_at__TiledMMA_ThrLayoutVMNK11110000_PermutationMNK____MMAAtom_Thr_0 --------------------------
	.section	.nv.constant0.kernel_cutlass_kernel_cudnngemm_amaxdense_blockscaled_gemm_persistent_amaxSm100BlockScaledPersistentDenseGemmKernel_object_at__TiledMMA_ThrLayoutVMNK11110000_PermutationMNK____MMAAtom_Thr_0,"a",@progbits
	.sectionflags	@""
	.align	4
.nv.constant0.kernel_cutlass_kernel_cudnngemm_amaxdense_blockscaled_gemm_persistent_amaxSm100BlockScaledPersistentDenseGemmKernel_object_at__TiledMMA_ThrLayoutVMNK11110000_PermutationMNK____MMAAtom_Thr_0:
	.zero		1644


//--------------------- SYMBOLS --------------------------

	.type		.nv.reservedSmem.offset0,@object
	.size		.nv.reservedSmem.offset0,0x4
	.type		.nv.reservedSmem.cap,@object
	.size		.nv.reservedSmem.cap,0x4
